def matmul_kernel(
    a_ptr,
    b_ptr,
    c_ptr,
    M,
    N,
    K,
    stride_am,
    stride_ak,
    stride_bk,
    stride_bn,
    stride_cm,
    stride_cn,
    BLOCK_M: tl.constexpr,
    BLOCK_N: tl.constexpr,
    BLOCK_K: tl.constexpr,
    GROUP_M: tl.constexpr,
):
    pid = tl.program_id(axis=0)
    num_pid_m = tl.cdiv(M, BLOCK_M)
    num_pid_n = tl.cdiv(N, BLOCK_N)
    num_pid_in_group = GROUP_M * num_pid_n
    group_id = pid // num_pid_in_group
    first_pid_m = group_id * GROUP_M
    group_size_m = min(num_pid_m - first_pid_m, GROUP_M)
    pid_m = first_pid_m + ((pid % num_pid_in_group) % group_size_m)
    pid_n = (pid % num_pid_in_group) // group_size_m

    offs_am = (pid_m * BLOCK_M + tl.arange(0, BLOCK_M)) % M
    offs_bn = (pid_n * BLOCK_N + tl.arange(0, BLOCK_N)) % N
    offs_k = tl.arange(0, BLOCK_K)
    a_ptrs = a_ptr + offs_am[:, None] * stride_am + offs_k[None, :] * stride_ak
    b_ptrs = b_ptr + offs_k[:, None] * stride_bk + offs_bn[None, :] * stride_bn

    acc = tl.zeros((BLOCK_M, BLOCK_N), dtype=tl.float32)
    for kk in range(0, tl.cdiv(K, BLOCK_K)):
        a = tl.load(a_ptrs, mask=offs_k[None, :] < K - kk * BLOCK_K, other=0.0)
        b = tl.load(b_ptrs, mask=offs_k[:, None] < K - kk * BLOCK_K, other=0.0)
        acc = tl.dot(a, b, acc)
        a_ptrs += BLOCK_K * stride_ak
        b_ptrs += BLOCK_K * stride_bk

    c = acc.to(c_ptr.dtype.element_ty)
    offs_cm = pid_m * BLOCK_M + tl.arange(0, BLOCK_M)
    offs_cn = pid_n * BLOCK_N + tl.arange(0, BLOCK_N)
    c_ptrs = c_ptr + offs_cm[:, None] * stride_cm + offs_cn[None, :] * stride_cn
    mask = (offs_cm[:, None] < M) & (offs_cn[None, :] < N)
    tl.store(c_ptrs, c, mask=mask)

# config = {"BLOCK_K": 32, "BLOCK_M": 64, "BLOCK_N": 64, "GROUP_M": 8, "arch": "sm_100", "dtype": "fp8e5m2", "num_ctas": 1, "num_stages": 3, "num_warps": 2}
# arch = sm_100


// ===== COMPILED SASS (sm_100a) =====

	.target	sm_100a

	.elftype	@"ET_EXEC"


//--------------------- .note.nv.tkinfo           --------------------------
	.section	.note.nv.tkinfo,"",@"SHT_NOTE"
	.sectionflags	@"SHF_NOTE_NV_TKINFO"
	.tkinfo
        /*0018*/ 	.word	0x00000081
        /*0030*/ 	.string	""
        /*0030*/ 	.string	"ptxas-blackwell"
        /*0030*/ 	.string	"Cuda compilation tools, release 12.9, V12.9.86"
        /*0030*/ 	.string	"Build cuda_12.9.r12.9/compiler.36037853_0"
        /*0030*/ 	.string	"-v  -suppress-debug-info  -lineinfo  -arch sm_100a "



//--------------------- .note.nv.cuver            --------------------------
	.section	.note.nv.cuver,"",@"SHT_NOTE"
	.sectionflags	@"SHF_NOTE_NV_CUVER"
        /*0018*/ 	.short	0x0001
        /*001a*/ 	.short	0x0064
        /*001c*/ 	.short	0x0001
        /*001e*/ 	.short	0x0000
        /*0020*/ 	.short	0x0001
        /*0022*/ 	.short	0x0000


//--------------------- .nv.info                  --------------------------
	.section	.nv.info,"",@"SHT_CUDA_INFO"
	.align	4


	//----- nvinfo : EIATTR_REGCOUNT
	.align		4
        /*0000*/ 	.byte	0x04, 0x2f
        /*0002*/ 	.short	(.L_1 - .L_0)
	.align		4
.L_0:
        /*0004*/ 	.word	index@(matmul_kernel)
        /*0008*/ 	.word	0x000000c6


	//----- nvinfo : EIATTR_FRAME_SIZE
	.align		4
.L_1:
        /*000c*/ 	.byte	0x04, 0x11
        /*000e*/ 	.short	(.L_3 - .L_2)
	.align		4
.L_2:
        /*0010*/ 	.word	index@(matmul_kernel)
        /*0014*/ 	.word	0x00000000


	//----- nvinfo : EIATTR_MIN_STACK_SIZE
	.align		4
.L_3:
        /*0018*/ 	.byte	0x04, 0x12
        /*001a*/ 	.short	(.L_5 - .L_4)
	.align		4
.L_4:
        /*001c*/ 	.word	index@(matmul_kernel)
        /*0020*/ 	.word	0x00000000
.L_5:


//--------------------- .nv.info.matmul_kernel    --------------------------
	.section	.nv.info.matmul_kernel,"",@"SHT_CUDA_INFO"
	.sectionflags	@""
	.align	4


	//----- nvinfo : EIATTR_CUDA_API_VERSION
	.align		4
        /*0000*/ 	.byte	0x04, 0x37
        /*0002*/ 	.short	(.L_7 - .L_6)
.L_6:
        /*0004*/ 	.word	0x00000081


	//----- nvinfo : EIATTR_KPARAM_INFO
	.align		4
.L_7:
        /*0008*/ 	.byte	0x04, 0x17
        /*000a*/ 	.short	(.L_9 - .L_8)
.L_8:
        /*000c*/ 	.word	0x00000000
        /*0010*/ 	.short	0x000d
        /*0012*/ 	.short	0x0048
        /*0014*/ 	.byte	0x00, 0xf4, 0x21, 0x00


	//----- nvinfo : EIATTR_KPARAM_INFO
	.align		4
.L_9:
        /*0018*/ 	.byte	0x04, 0x17
        /*001a*/ 	.short	(.L_11 - .L_10)
.L_10:
        /*001c*/ 	.word	0x00000000
        /*0020*/ 	.short	0x000c
        /*0022*/ 	.short	0x0040
        /*0024*/ 	.byte	0x00, 0xf4, 0x21, 0x00


	//----- nvinfo : EIATTR_KPARAM_INFO
	.align		4
.L_11:
        /*0028*/ 	.byte	0x04, 0x17
        /*002a*/ 	.short	(.L_13 - .L_12)
.L_12:
        /*002c*/ 	.word	0x00000000
        /*0030*/ 	.short	0x000b
        /*0032*/ 	.short	0x0038
        /*0034*/ 	.byte	0x00, 0xf0, 0x11, 0x00


	//----- nvinfo : EIATTR_KPARAM_INFO
	.align		4
.L_13:
        /*0038*/ 	.byte	0x04, 0x17
        /*003a*/ 	.short	(.L_15 - .L_14)
.L_14:
        /*003c*/ 	.word	0x00000000
        /*0040*/ 	.short	0x000a
        /*0042*/ 	.short	0x0034
        /*0044*/ 	.byte	0x00, 0xf0, 0x11, 0x00


	//----- nvinfo : EIATTR_KPARAM_INFO
	.align		4
.L_15:
        /*0048*/ 	.byte	0x04, 0x17
        /*004a*/ 	.short	(.L_17 - .L_16)
.L_16:
        /*004c*/ 	.word	0x00000000
        /*0050*/ 	.short	0x0009
        /*0052*/ 	.short	0x0030
        /*0054*/ 	.byte	0x00, 0xf0, 0x11, 0x00


	//----- nvinfo : EIATTR_KPARAM_INFO
	.align		4
.L_17:
        /*0058*/ 	.byte	0x04, 0x17
        /*005a*/ 	.short	(.L_19 - .L_18)
.L_18:
        /*005c*/ 	.word	0x00000000
        /*0060*/ 	.short	0x0008
        /*0062*/ 	.short	0x002c
        /*0064*/ 	.byte	0x00, 0xf0, 0x11, 0x00


	//----- nvinfo : EIATTR_KPARAM_INFO
	.align		4
.L_19:
        /*0068*/ 	.byte	0x04, 0x17
        /*006a*/ 	.short	(.L_21 - .L_20)
.L_20:
        /*006c*/ 	.word	0x00000000
        /*0070*/ 	.short	0x0007
        /*0072*/ 	.short	0x0028
        /*0074*/ 	.byte	0x00, 0xf0, 0x11, 0x00


	//----- nvinfo : EIATTR_KPARAM_INFO
	.align		4
.L_21:
        /*0078*/ 	.byte	0x04, 0x17
        /*007a*/ 	.short	(.L_23 - .L_22)
.L_22:
        /*007c*/ 	.word	0x00000000
        /*0080*/ 	.short	0x0006
        /*0082*/ 	.short	0x0024
        /*0084*/ 	.byte	0x00, 0xf0, 0x11, 0x00


	//----- nvinfo : EIATTR_KPARAM_INFO
	.align		4
.L_23:
        /*0088*/ 	.byte	0x04, 0x17
        /*008a*/ 	.short	(.L_25 - .L_24)
.L_24:
        /*008c*/ 	.word	0x00000000
        /*0090*/ 	.short	0x0005
        /*0092*/ 	.short	0x0020
        /*0094*/ 	.byte	0x00, 0xf0, 0x11, 0x00


	//----- nvinfo : EIATTR_KPARAM_INFO
	.align		4
.L_25:
        /*0098*/ 	.byte	0x04, 0x17
        /*009a*/ 	.short	(.L_27 - .L_26)
.L_26:
        /*009c*/ 	.word	0x00000000
        /*00a0*/ 	.short	0x0004
        /*00a2*/ 	.short	0x001c
        /*00a4*/ 	.byte	0x00, 0xf0, 0x11, 0x00


	//----- nvinfo : EIATTR_KPARAM_INFO
	.align		4
.L_27:
        /*00a8*/ 	.byte	0x04, 0x17
        /*00aa*/ 	.short	(.L_29 - .L_28)
.L_28:
        /*00ac*/ 	.word	0x00000000
        /*00b0*/ 	.short	0x0003
        /*00b2*/ 	.short	0x0018
        /*00b4*/ 	.byte	0x00, 0xf0, 0x11, 0x00


	//----- nvinfo : EIATTR_KPARAM_INFO
	.align		4
.L_29:
        /*00b8*/ 	.byte	0x04, 0x17
        /*00ba*/ 	.short	(.L_31 - .L_30)
.L_30:
        /*00bc*/ 	.word	0x00000000
        /*00c0*/ 	.short	0x0002
        /*00c2*/ 	.short	0x0010
        /*00c4*/ 	.byte	0x00, 0xf4, 0x21, 0x00


	//----- nvinfo : EIATTR_KPARAM_INFO
	.align		4
.L_31:
        /*00c8*/ 	.byte	0x04, 0x17
        /*00ca*/ 	.short	(.L_33 - .L_32)
.L_32:
        /*00cc*/ 	.word	0x00000000
        /*00d0*/ 	.short	0x0001
        /*00d2*/ 	.short	0x0008
        /*00d4*/ 	.byte	0x00, 0xf4, 0x21, 0x00


	//----- nvinfo : EIATTR_KPARAM_INFO
	.align		4
.L_33:
        /*00d8*/ 	.byte	0x04, 0x17
        /*00da*/ 	.short	(.L_35 - .L_34)
.L_34:
        /*00dc*/ 	.word	0x00000000
        /*00e0*/ 	.short	0x0000
        /*00e2*/ 	.short	0x0000
        /*00e4*/ 	.byte	0x00, 0xf4, 0x21, 0x00


	//----- nvinfo : EIATTR_SPARSE_MMA_MASK
	.align		4
.L_35:
        /*00e8*/ 	.byte	0x03, 0x50
        /*00ea*/ 	.short	0x0000


	//----- nvinfo : EIATTR_MAXREG_COUNT
	.align		4
        /*00ec*/ 	.byte	0x03, 0x1b
        /*00ee*/ 	.short	0x00ff


	//----- nvinfo : EIATTR_NUM_BARRIERS
	.align		4
        /*00f0*/ 	.byte	0x02, 0x4c
        /*00f2*/ 	.byte	0x01
	.zero		1


	//----- nvinfo : EIATTR_VRC_CTA_INIT_COUNT
	.align		4
        /*00f4*/ 	.byte	0x02, 0x4a
	.zero		1
	.zero		1


	//----- nvinfo : EIATTR_EXIT_INSTR_OFFSETS
	.align		4
        /*00f8*/ 	.byte	0x04, 0x1c
        /*00fa*/ 	.short	(.L_37 - .L_36)


	//   ....[0]....
.L_36:
        /*00fc*/ 	.word	0x00007b90


	//   ....[1]....
        /*0100*/ 	.word	0x00007bb0


	//----- nvinfo : EIATTR_REQNTID
	.align		4
.L_37:
        /*0104*/ 	.byte	0x04, 0x10
        /*0106*/ 	.short	(.L_39 - .L_38)
.L_38:
        /*0108*/ 	.word	0x00000040
        /*010c*/ 	.word	0x00000001
        /*0110*/ 	.word	0x00000001


	//----- nvinfo : EIATTR_CBANK_PARAM_SIZE
	.align		4
.L_39:
        /*0114*/ 	.byte	0x03, 0x19
        /*0116*/ 	.short	0x0050


	//----- nvinfo : EIATTR_PARAM_CBANK
	.align		4
        /*0118*/ 	.byte	0x04, 0x0a
        /*011a*/ 	.short	(.L_41 - .L_40)
	.align		4
.L_40:
        /*011c*/ 	.word	index@(.nv.constant0.matmul_kernel)
        /*0120*/ 	.short	0x0380
        /*0122*/ 	.short	0x0050


	//----- nvinfo : EIATTR_SW_WAR
	.align		4
.L_41:
        /*0124*/ 	.byte	0x04, 0x36
        /*0126*/ 	.short	(.L_43 - .L_42)
.L_42:
        /*0128*/ 	.word	0x00000008
.L_43:


//--------------------- .nv.compat                --------------------------
	.section	.nv.compat,"",@"SHT_CUDA_COMPAT_INFO"
	.align	4
        /*0000*/ 	.byte	0x02, 0x02, 0x02, 0x00, 0x02, 0x05, 0x05, 0x00, 0x02, 0x03, 0x00, 0x00, 0x02, 0x06, 0x01, 0x00


//--------------------- .nv.callgraph             --------------------------
	.section	.nv.callgraph,"",@"SHT_CUDA_CALLGRAPH"
	.align	4
	.sectionentsize	8
	.align		4
        /*0000*/ 	.word	0x00000000
	.align		4
        /*0004*/ 	.word	0xffffffff
	.align		4
        /*0008*/ 	.word	0x00000000
	.align		4
        /*000c*/ 	.word	0xfffffffe
	.align		4
        /*0010*/ 	.word	0x00000000
	.align		4
        /*0014*/ 	.word	0xfffffffd
	.align		4
        /*0018*/ 	.word	0x00000000
	.align		4
        /*001c*/ 	.word	0xfffffffc


//--------------------- .text.matmul_kernel       --------------------------
	.section	.text.matmul_kernel,"ax",@progbits
	.align	128
        .global         matmul_kernel
        .type           matmul_kernel,@function
        .size           matmul_kernel,(.L_x_3 - matmul_kernel)
        .other          matmul_kernel,@"STO_CUDA_ENTRY STV_DEFAULT"
matmul_kernel:
.text.matmul_kernel:
[----:B------:R-:W0:Y:S08]  /*0000*/  LDC R1, c[0x0][0x37c] ;  /* 0x0000df00ff017b82 */ /* 0x000e300000000800 */
[----:B------:R-:W1:Y:S01]  /*0010*/  LDC.64 R76, c[0x0][0x398] ;  /* 0x0000e600ff4c7b82 */ /* 0x000e620000000a00 */
[----:B------:R-:W2:Y:S01]  /*0020*/  S2R R5, SR_CTAID.X ;  /* 0x0000000000057919 */ /* 0x000ea20000002500 */
[----:B------:R-:W3:Y:S01]  /*0030*/  LDCU UR5, c[0x0][0x3a0] ;  /* 0x00007400ff0577ac */ /* 0x000ee20008000800 */
[----:B------:R-:W-:-:S02]  /*0040*/  CS2R R12, SRZ ;  /* 0x00000000000c7805 */ /* 0x000fc4000001ff00 */
[----:B------:R-:W-:Y:S01]  /*0050*/  CS2R R14, SRZ ;  /* 0x00000000000e7805 */ /* 0x000fe2000001ff00 */
[----:B------:R-:W4:Y:S01]  /*0060*/  S2R R87, SR_TID.X ;  /* 0x0000000000577919 */ /* 0x000f220000002100 */
[----:B------:R-:W-:Y:S02]  /*0070*/  CS2R R16, SRZ ;  /* 0x0000000000107805 */ /* 0x000fe4000001ff00 */
[----:B------:R-:W-:Y:S01]  /*0080*/  CS2R R18, SRZ ;  /* 0x0000000000127805 */ /* 0x000fe2000001ff00 */
[----:B------:R-:W5:Y:S01]  /*0090*/  S2UR UR7, SR_CgaCtaId ;  /* 0x00000000000779c3 */ /* 0x000f620000008800 */
[----:B------:R-:W-:Y:S02]  /*00a0*/  CS2R R20, SRZ ;  /* 0x0000000000147805 */ /* 0x000fe4000001ff00 */
[----:B------:R-:W-:Y:S02]  /*00b0*/  CS2R R22, SRZ ;  /* 0x0000000000167805 */ /* 0x000fe4000001ff00 */
[----:B------:R-:W-:-:S02]  /*00c0*/  CS2R R52, SRZ ;  /* 0x0000000000347805 */ /* 0x000fc4000001ff00 */
[----:B------:R-:W-:Y:S02]  /*00d0*/  CS2R R54, SRZ ;  /* 0x0000000000367805 */ /* 0x000fe4000001ff00 */
[----:B------:R-:W-:Y:S02]  /*00e0*/  CS2R R24, SRZ ;  /* 0x0000000000187805 */ /* 0x000fe4000001ff00 */
[----:B------:R-:W-:Y:S02]  /*00f0*/  CS2R R26, SRZ ;  /* 0x00000000001a7805 */ /* 0x000fe4000001ff00 */
[----:B------:R-:W-:Y:S02]  /*0100*/  CS2R R28, SRZ ;  /* 0x00000000001c7805 */ /* 0x000fe4000001ff00 */
[----:B------:R-:W-:Y:S02]  /*0110*/  CS2R R30, SRZ ;  /* 0x00000000001e7805 */ /* 0x000fe4000001ff00 */
[----:B------:R-:W-:-:S02]  /*0120*/  CS2R R32, SRZ ;  /* 0x0000000000207805 */ /* 0x000fc4000001ff00 */
[----:B------:R-:W-:Y:S02]  /*0130*/  CS2R R34, SRZ ;  /* 0x0000000000227805 */ /* 0x000fe4000001ff00 */
[----:B------:R-:W-:Y:S01]  /*0140*/  CS2R R56, SRZ ;  /* 0x0000000000387805 */ /* 0x000fe2000001ff00 */
[----:B---3--:R-:W-:Y:S01]  /*0150*/  UIADD3 UR5, UPT, UPT, UR5, 0x1f, URZ ;  /* 0x0000001f05057890 */ /* 0x008fe2000fffe0ff */
[----:B------:R-:W-:Y:S02]  /*0160*/  CS2R R58, SRZ ;  /* 0x00000000003a7805 */ /* 0x000fe4000001ff00 */
[----:B------:R-:W-:Y:S02]  /*0170*/  CS2R R60, SRZ ;  /* 0x00000000003c7805 */ /* 0x000fe4000001ff00 */
[----:B------:R-:W-:Y:S01]  /*0180*/  CS2R R62, SRZ ;  /* 0x00000000003e7805 */ /* 0x000fe2000001ff00 */
[----:B-1----:R-:W-:Y:S01]  /*0190*/  VIADD R0, R77, 0x3f ;  /* 0x0000003f4d007836 */ /* 0x002fe20000000000 */
[----:B------:R-:W-:Y:S01]  /*01a0*/  UISETP.GE.AND UP0, UPT, UR5, 0x20, UPT ;  /* 0x000000200500788c */ /* 0x000fe2000bf06270 */
[----:B------:R-:W-:-:S02]  /*01b0*/  CS2R R64, SRZ ;  /* 0x0000000000407805 */ /* 0x000fc4000001ff00 */
[----:B------:R-:W-:Y:S02]  /*01c0*/  CS2R R66, SRZ ;  /* 0x0000000000427805 */ /* 0x000fe4000001ff00 */
[----:B------:R-:W-:Y:S02]  /*01d0*/  CS2R R68, SRZ ;  /* 0x0000000000447805 */ /* 0x000fe4000001ff00 */
[----:B------:R-:W-:Y:S02]  /*01e0*/  SHF.R.S32.HI R3, RZ, 0x1f, R0 ;  /* 0x0000001fff037819 */ /* 0x000fe40000011400 */
[----:B------:R-:W-:Y:S02]  /*01f0*/  CS2R R70, SRZ ;  /* 0x0000000000467805 */ /* 0x000fe4000001ff00 */
[----:B------:R-:W-:Y:S02]  /*0200*/  CS2R R72, SRZ ;  /* 0x0000000000487805 */ /* 0x000fe4000001ff00 */
[----:B------:R-:W-:-:S02]  /*0210*/  CS2R R74, SRZ ;  /* 0x00000000004a7805 */ /* 0x000fc4000001ff00 */
[----:B------:R-:W-:Y:S02]  /*0220*/  LEA.HI R3, R3, R0, RZ, 0x6 ;  /* 0x0000000003037211 */ /* 0x000fe400078f30ff */
[----:B------:R-:W-:Y:S02]  /*0230*/  CS2R R48, SRZ ;  /* 0x0000000000307805 */ /* 0x000fe4000001ff00 */
[----:B--2---:R-:W-:Y:S02]  /*0240*/  IABS R8, R5 ;  /* 0x0000000500087213 */ /* 0x004fe40000000000 */
[----:B------:R-:W-:Y:S02]  /*0250*/  CS2R R50, SRZ ;  /* 0x0000000000327805 */ /* 0x000fe4000001ff00 */
[----:B------:R-:W-:Y:S02]  /*0260*/  SHF.R.S32.HI R3, RZ, 0x6, R3 ;  /* 0x00000006ff037819 */ /* 0x000fe40000011403 */
[----:B------:R-:W-:-:S02]  /*0270*/  CS2R R44, SRZ ;  /* 0x00000000002c7805 */ /* 0x000fc4000001ff00 */
[----:B------:R-:W-:Y:S02]  /*0280*/  CS2R R46, SRZ ;  /* 0x00000000002e7805 */ /* 0x000fe4000001ff00 */
[----:B------:R-:W-:Y:S02]  /*0290*/  CS2R R40, SRZ ;  /* 0x0000000000287805 */ /* 0x000fe4000001ff00 */
[----:B------:R-:W-:Y:S01]  /*02a0*/  CS2R R42, SRZ ;  /* 0x00000000002a7805 */ /* 0x000fe2000001ff00 */
[----:B------:R-:W-:Y:S01]  /*02b0*/  IMAD.SHL.U32 R4, R3, 0x8, RZ ;  /* 0x0000000803047824 */ /* 0x000fe200078e00ff */
[----:B------:R-:W-:Y:S02]  /*02c0*/  CS2R R36, SRZ ;  /* 0x0000000000247805 */ /* 0x000fe4000001ff00 */
[----:B------:R-:W-:Y:S01]  /*02d0*/  CS2R R38, SRZ ;  /* 0x0000000000267805 */ /* 0x000fe2000001ff00 */
[----:B------:R-:W-:Y:S01]  /*02e0*/  UMOV UR4, 0x400 ;  /* 0x0000040000047882 */ /* 0x000fe20000000000 */
[----:B------:R-:W1:Y:S01]  /*02f0*/  LDCU.64 UR12, c[0x0][0x358] ;  /* 0x00006b00ff0c77ac */ /* 0x000e620008000a00 */
[----:B------:R-:W-:-:S02]  /*0300*/  IABS R7, R4 ;  /* 0x0000000400077213 */ /* 0x000fc40000000000 */
[----:B------:R-:W-:Y:S01]  /*0310*/  IABS R10, R4 ;  /* 0x00000004000a7213 */ /* 0x000fe20000000000 */
[----:B-----5:R-:W-:Y:S01]  /*0320*/  ULEA UR4, UR7, UR4, 0x18 ;  /* 0x0000000407047291 */ /* 0x020fe2000f8ec0ff */
[----:B------:R-:W2:Y:S08]  /*0330*/  I2F.RP R0, R7 ;  /* 0x0000000700007306 */ /* 0x000eb00000209400 */
[----:B--2---:R-:W2:Y:S02]  /*0340*/  MUFU.RCP R0, R0 ;  /* 0x0000000000007308 */ /* 0x004ea40000001000 */
[----:B--2---:R-:W-:-:S02]  /*0350*/  VIADD R2, R0, 0xffffffe ;  /* 0x0ffffffe00027836 */ /* 0x004fc40000000000 */
[----:B------:R-:W-:-:S04]  /*0360*/  IMAD.MOV R0, RZ, RZ, -R10 ;  /* 0x000000ffff007224 */ /* 0x000fc800078e0a0a */
[----:B------:R2:W3:Y:S02]  /*0370*/  F2I.FTZ.U32.TRUNC.NTZ R3, R2 ;  /* 0x0000000200037305 */ /* 0x0004e4000021f000 */
[----:B--2---:R-:W-:Y:S02]  /*0380*/  IMAD.MOV.U32 R2, RZ, RZ, RZ ;  /* 0x000000ffff027224 */ /* 0x004fe400078e00ff */
[----:B---3--:R-:W-:-:S04]  /*0390*/  IMAD.MOV R6, RZ, RZ, -R3 ;  /* 0x000000ffff067224 */ /* 0x008fc800078e0a03 */
[----:B------:R-:W-:Y:S02]  /*03a0*/  IMAD R9, R6, R7, RZ ;  /* 0x0000000706097224 */ /* 0x000fe400078e02ff */
[----:B------:R-:W-:Y:S02]  /*03b0*/  IMAD.MOV.U32 R6, RZ, RZ, R8 ;  /* 0x000000ffff067224 */ /* 0x000fe400078e0008 */
[----:B------:R-:W-:-:S06]  /*03c0*/  IMAD.HI.U32 R3, R3, R9, R2 ;  /* 0x0000000903037227 */ /* 0x000fcc00078e0002 */
[----:B------:R-:W-:-:S04]  /*03d0*/  IMAD.HI.U32 R3, R3, R6, RZ ;  /* 0x0000000603037227 */ /* 0x000fc800078e00ff */
[----:B------:R-:W-:-:S05]  /*03e0*/  IMAD R0, R3, R0, R6 ;  /* 0x0000000003007224 */ /* 0x000fca00078e0206 */
[----:B------:R-:W-:-:S13]  /*03f0*/  ISETP.GT.U32.AND P1, PT, R7, R0, PT ;  /* 0x000000000700720c */ /* 0x000fda0003f24070 */
[----:B------:R-:W-:Y:S02]  /*0400*/  @!P1 IMAD.IADD R0, R0, 0x1, -R7 ;  /* 0x0000000100009824 */ /* 0x000fe400078e0a07 */
[----:B------:R-:W-:Y:S01]  /*0410*/  @!P1 VIADD R3, R3, 0x1 ;  /* 0x0000000103039836 */ /* 0x000fe20000000000 */
[----:B------:R-:W-:Y:S02]  /*0420*/  ISETP.NE.AND P1, PT, R4, RZ, PT ;  /* 0x000000ff0400720c */ /* 0x000fe40003f25270 */
[----:B------:R-:W-:Y:S02]  /*0430*/  ISETP.GE.U32.AND P0, PT, R0, R7, PT ;  /* 0x000000070000720c */ /* 0x000fe40003f06070 */
[----:B------:R-:W-:-:S04]  /*0440*/  LOP3.LUT R0, R5, R4, RZ, 0x3c, !PT ;  /* 0x0000000405007212 */ /* 0x000fc800078e3cff */
[----:B------:R-:W-:Y:S01]  /*0450*/  ISETP.GE.AND P2, PT, R0, RZ, PT ;  /* 0x000000ff0000720c */ /* 0x000fe20003f46270 */
[----:B------:R-:W-:-:S06]  /*0460*/  VIADD R0, R76, 0x3f ;  /* 0x0000003f4c007836 */ /* 0x000fcc0000000000 */
[----:B------:R-:W-:-:S04]  /*0470*/  @P0 VIADD R3, R3, 0x1 ;  /* 0x0000000103030836 */ /* 0x000fc80000000000 */
[----:B------:R-:W-:Y:S01]  /*0480*/  IMAD.MOV.U32 R2, RZ, RZ, R3 ;  /* 0x000000ffff027224 */ /* 0x000fe200078e0003 */
[----:B------:R-:W-:-:S03]  /*0490*/  SHF.R.S32.HI R3, RZ, 0x1f, R0 ;  /* 0x0000001fff037819 */ /* 0x000fc60000011400 */
[----:B------:R-:W-:Y:S01]  /*04a0*/  @!P2 IMAD.MOV R2, RZ, RZ, -R2 ;  /* 0x000000ffff02a224 */ /* 0x000fe200078e0a02 */
[----:B------:R-:W-:Y:S02]  /*04b0*/  @!P1 LOP3.LUT R2, RZ, R4, RZ, 0x33, !PT ;  /* 0x00000004ff029212 */ /* 0x000fe400078e33ff */
[----:B------:R-:W-:-:S03]  /*04c0*/  LEA.HI R3, R3, R0, RZ, 0x6 ;  /* 0x0000000003037211 */ /* 0x000fc600078f30ff */
[----:B------:R-:W-:Y:S02]  /*04d0*/  IMAD.SHL.U32 R6, R2, 0x8, RZ ;  /* 0x0000000802067824 */ /* 0x000fe400078e00ff */
[----:B------:R-:W-:-:S03]  /*04e0*/  IMAD.MOV R2, RZ, RZ, -R2 ;  /* 0x000000ffff027224 */ /* 0x000fc600078e0a02 */
[----:B------:R-:W-:Y:S01]  /*04f0*/  LEA.HI.SX32 R3, R3, -R6, 0x1a ;  /* 0x8000000603037211 */ /* 0x000fe200078fd2ff */
[----:B------:R-:W-:-:S03]  /*0500*/  IMAD R11, R4, R2, R5 ;  /* 0x00000002040b7224 */ /* 0x000fc600078e0205 */
[----:B------:R-:W-:-:S04]  /*0510*/  VIMNMX R8, PT, PT, R3, 0x8, PT ;  /* 0x0000000803087848 */ /* 0x000fc80003fe0100 */
[-C--:B------:R-:W-:Y:S02]  /*0520*/  IABS R7, R8.reuse ;  /* 0x0000000800077213 */ /* 0x080fe40000000000 */
[----:B------:R-:W-:Y:S02]  /*0530*/  IABS R4, R8 ;  /* 0x0000000800047213 */ /* 0x000fe40000000000 */
[----:B------:R-:W2:Y:S08]  /*0540*/  I2F.RP R0, R7 ;  /* 0x0000000700007306 */ /* 0x000eb00000209400 */
[----:B--2---:R-:W2:Y:S02]  /*0550*/  MUFU.RCP R0, R0 ;  /* 0x0000000000007308 */ /* 0x004ea40000001000 */
[----:B--2---:R-:W-:-:S06]  /*0560*/  VIADD R3, R0, 0xffffffe ;  /* 0x0ffffffe00037836 */ /* 0x004fcc0000000000 */
[----:B------:R-:W2:Y:S02]  /*0570*/  F2I.FTZ.U32.TRUNC.NTZ R3, R3 ;  /* 0x0000000300037305 */ /* 0x000ea4000021f000 */
[----:B--2---:R-:W-:-:S04]  /*0580*/  IMAD.MOV R9, RZ, RZ, -R3 ;  /* 0x000000ffff097224 */ /* 0x004fc800078e0a03 */
[----:B------:R-:W-:Y:S01]  /*0590*/  IMAD.MOV.U32 R2, RZ, RZ, R9 ;  /* 0x000000ffff027224 */ /* 0x000fe200078e0009 */
[----:B------:R-:W-:-:S03]  /*05a0*/  IABS R9, R11 ;  /* 0x0000000b00097213 */ /* 0x000fc60000000000 */
[----:B------:R-:W-:Y:S02]  /*05b0*/  IMAD R5, R2, R7, RZ ;  /* 0x0000000702057224 */ /* 0x000fe400078e02ff */
[----:B------:R-:W-:-:S04]  /*05c0*/  IMAD.MOV.U32 R2, RZ, RZ, RZ ;  /* 0x000000ffff027224 */ /* 0x000fc800078e00ff */
[----:B------:R-:W-:-:S04]  /*05d0*/  IMAD.HI.U32 R2, R3, R5, R2 ;  /* 0x0000000503027227 */ /* 0x000fc800078e0002 */
[----:B------:R-:W-:Y:S02]  /*05e0*/  IMAD.MOV R3, RZ, RZ, -R4 ;  /* 0x000000ffff037224 */ /* 0x000fe400078e0a04 */
[----:B------:R-:W-:-:S04]  /*05f0*/  IMAD.HI.U32 R0, R2, R9, RZ ;  /* 0x0000000902007227 */ /* 0x000fc800078e00ff */
[----:B------:R-:W-:Y:S01]  /*0600*/  IMAD R2, R0, R3, R9 ;  /* 0x0000000300027224 */ /* 0x000fe200078e0209 */
[----:B------:R-:W-:-:S04]  /*0610*/  LOP3.LUT R3, R11, R8, RZ, 0x3c, !PT ;  /* 0x000000080b037212 */ /* 0x000fc800078e3cff */
[----:B------:R-:W-:Y:S02]  /*0620*/  ISETP.GT.U32.AND P1, PT, R7, R2, PT ;  /* 0x000000020700720c */ /* 0x000fe40003f24070 */
[----:B------:R-:W-:-:S11]  /*0630*/  ISETP.GE.AND P2, PT, R3, RZ, PT ;  /* 0x000000ff0300720c */ /* 0x000fd60003f46270 */
[----:B------:R-:W-:Y:S02]  /*0640*/  @!P1 IMAD.IADD R2, R2, 0x1, -R7 ;  /* 0x0000000102029824 */ /* 0x000fe400078e0a07 */
[----:B------:R-:W-:Y:S01]  /*0650*/  @!P1 VIADD R0, R0, 0x1 ;  /* 0x0000000100009836 */ /* 0x000fe20000000000 */
[----:B------:R-:W-:Y:S02]  /*0660*/  ISETP.NE.AND P1, PT, R8, RZ, PT ;  /* 0x000000ff0800720c */ /* 0x000fe40003f25270 */
[----:B------:R-:W-:Y:S02]  /*0670*/  ISETP.GE.U32.AND P0, PT, R2, R7, PT ;  /* 0x000000070200720c */ /* 0x000fe40003f06070 */
[----:B------:R-:W2:Y:S11]  /*0680*/  S2R R2, SR_TID.X ;  /* 0x0000000000027919 */ /* 0x000eb60000002100 */
[----:B------:R-:W-:-:S04]  /*0690*/  @P0 VIADD R0, R0, 0x1 ;  /* 0x0000000100000836 */ /* 0x000fc80000000000 */
[----:B------:R-:W-:Y:S01]  /*06a0*/  @!P2 IMAD.MOV R0, RZ, RZ, -R0 ;  /* 0x000000ffff00a224 */ /* 0x000fe200078e0a00 */
[----:B------:R-:W-:-:S05]  /*06b0*/  @!P1 LOP3.LUT R0, RZ, R8, RZ, 0x33, !PT ;  /* 0x00000008ff009212 */ /* 0x000fca00078e33ff */
[----:B------:R-:W-:Y:S02]  /*06c0*/  IMAD.MOV R3, RZ, RZ, -R0 ;  /* 0x000000ffff037224 */ /* 0x000fe400078e0a00 */
[----:B------:R-:W-:Y:S02]  /*06d0*/  IMAD.SHL.U32 R0, R0, 0x40, RZ ;  /* 0x0000004000007824 */ /* 0x000fe400078e00ff */
[----:B------:R-:W-:-:S04]  /*06e0*/  IMAD R3, R8, R3, R11 ;  /* 0x0000000308037224 */ /* 0x000fc800078e020b */
[----:B------:R-:W-:Y:S01]  /*06f0*/  IMAD.IADD R3, R6, 0x1, R3 ;  /* 0x0000000106037824 */ /* 0x000fe200078e0203 */
[C---:B--2---:R-:W-:Y:S02]  /*0700*/  LOP3.LUT R4, R2.reuse, 0x20, RZ, 0xc0, !PT ;  /* 0x0000002002047812 */ /* 0x044fe400078ec0ff */
[----:B------:R-:W-:Y:S02]  /*0710*/  LOP3.LUT R88, R2, 0x3f, RZ, 0xc0, !PT ;  /* 0x0000003f02587812 */ /* 0x000fe400078ec0ff */
[----:B------:R-:W-:Y:S02]  /*0720*/  R2UR UR6, R4 ;  /* 0x00000000040672ca */ /* 0x000fe400000e0000 */
[----:B------:R-:W-:Y:S01]  /*0730*/  LOP3.LUT R89, R2, 0x1f, RZ, 0xc0, !PT ;  /* 0x0000001f02597812 */ /* 0x000fe200078ec0ff */
[----:B------:R-:W-:Y:S01]  /*0740*/  IMAD R86, R3, 0x40, R88 ;  /* 0x0000004003567824 */ /* 0x000fe200078e0258 */
[----:B01--4-:R-:W-:Y:S11]  /*0750*/  BRA.U !UP0, `(.L_x_0) ;  /* 0x0000005108f87547 */ /* 0x013ff6000b800000 */
[----:B------:R-:W-:Y:S01]  /*0760*/  IABS R10, R76 ;  /* 0x0000004c000a7213 */ /* 0x000fe20000000000 */
[----:B------:R-:W0:Y:S01]  /*0770*/  LDCU UR7, c[0x0][0x3b0] ;  /* 0x00007600ff0777ac */ /* 0x000e220008000800 */
[----:B------:R-:W-:Y:S01]  /*0780*/  IABS R4, R77 ;  /* 0x0000004d00047213 */ /* 0x000fe20000000000 */
[----:B------:R-:W-:Y:S01]  /*0790*/  IMAD.SHL.U32 R91, R2, 0x2, RZ ;  /* 0x00000002025b7824 */ /* 0x000fe200078e00ff */
[----:B------:R-:W1:Y:S01]  /*07a0*/  I2F.RP R5, R10 ;  /* 0x0000000a00057306 */ /* 0x000e620000209400 */
[----:B------:R-:W-:Y:S01]  /*07b0*/  ISETP.GE.AND P5, PT, R86, RZ, PT ;  /* 0x000000ff5600720c */ /* 0x000fe20003fa6270 */
[----:B------:R-:W2:Y:S01]  /*07c0*/  LDCU.128 UR8, c[0x0][0x380] ;  /* 0x00007000ff0877ac */ /* 0x000ea20008000c00 */
[----:B------:R-:W-:Y:S01]  /*07d0*/  SHF.R.U32.HI R90, RZ, 0x2, R2 ;  /* 0x00000002ff5a7819 */ /* 0x000fe20000011602 */
[----:B------:R-:W3:Y:S01]  /*07e0*/  LDC R104, c[0x0][0x3a8] ;  /* 0x0000ea00ff687b82 */ /* 0x000ee20000000800 */
[----:B------:R-:W-:Y:S01]  /*07f0*/  LOP3.LUT R101, R88, 0x8, RZ, 0x3c, !PT ;  /* 0x0000000858657812 */ /* 0x000fe200078e3cff */
[----:B------:R-:W4:Y:S01]  /*0800*/  LDCU UR44, c[0x0][0x3a4] ;  /* 0x00007480ff2c77ac */ /* 0x000f220008000800 */
[----:B------:R-:W-:Y:S01]  /*0810*/  SGXT.U32 R90, R90, 0x3 ;  /* 0x000000035a5a781a */ /* 0x000fe20000000000 */
[----:B------:R-:W5:Y:S01]  /*0820*/  I2F.RP R3, R4 ;  /* 0x0000000400037306 */ /* 0x000f620000209400 */
[C---:B------:R-:W-:Y:S01]  /*0830*/  LOP3.LUT R103, R88.reuse, 0x10, RZ, 0x3c, !PT ;  /* 0x0000001058677812 */ /* 0x040fe200078e3cff */
[----:B------:R-:W0:Y:S01]  /*0840*/  LDCU UR72, c[0x0][0x3a0] ;  /* 0x00007400ff4877ac */ /* 0x000e220008000800 */
[----:B------:R-:W-:-:S02]  /*0850*/  LOP3.LUT R105, R88, 0x18, RZ, 0x3c, !PT ;  /* 0x0000001858697812 */ /* 0x000fc400078e3cff */
[----:B------:R-:W-:Y:S02]  /*0860*/  CS2R R70, SRZ ;  /* 0x0000000000467805 */ /* 0x000fe4000001ff00 */
[C---:B------:R-:W-:Y:S02]  /*0870*/  LOP3.LUT R106, R88.reuse, 0x20, RZ, 0x3c, !PT ;  /* 0x00000020586a7812 */ /* 0x040fe400078e3cff */
[----:B------:R-:W-:Y:S02]  /*0880*/  CS2R R72, SRZ ;  /* 0x0000000000487805 */ /* 0x000fe4000001ff00 */
[C---:B------:R-:W-:Y:S01]  /*0890*/  LOP3.LUT R107, R88.reuse, 0x28, RZ, 0x3c, !PT ;  /* 0x00000028586b7812 */ /* 0x040fe200078e3cff */
[----:B-1----:R-:W1:Y:S01]  /*08a0*/  MUFU.RCP R5, R5 ;  /* 0x0000000500057308 */ /* 0x002e620000001000 */
[----:B------:R-:W-:Y:S02]  /*08b0*/  LOP3.LUT R108, R88, 0x30, RZ, 0x3c, !PT ;  /* 0x00000030586c7812 */ /* 0x000fe400078e3cff */
[----:B------:R-:W-:-:S02]  /*08c0*/  CS2R R74, SRZ ;  /* 0x00000000004a7805 */ /* 0x000fc4000001ff00 */
[----:B------:R-:W-:-:S03]  /*08d0*/  LOP3.LUT R109, R88, 0x38, RZ, 0x3c, !PT ;  /* 0x00000038586d7812 */ /* 0x000fc600078e3cff */
[----:B-----5:R-:W5:Y:S01]  /*08e0*/  MUFU.RCP R3, R3 ;  /* 0x0000000300037308 */ /* 0x020f620000001000 */
[----:B0-----:R-:W-:Y:S02]  /*08f0*/  IMAD.U32 R102, RZ, RZ, UR72 ;  /* 0x00000048ff667e24 */ /* 0x001fe4000f8e00ff */
[----:B-1----:R-:W-:Y:S01]  /*0900*/  VIADD R8, R5, 0xffffffe ;  /* 0x0ffffffe05087836 */ /* 0x002fe20000000000 */
[----:B------:R-:W-:-:S04]  /*0910*/  IABS R5, R86 ;  /* 0x0000005600057213 */ /* 0x000fc80000000000 */
[----:B------:R0:W1:Y:S01]  /*0920*/  F2I.FTZ.U32.TRUNC.NTZ R9, R8 ;  /* 0x0000000800097305 */ /* 0x000062000021f000 */
[----:B-----5:R-:W-:Y:S02]  /*0930*/  VIADD R6, R3, 0xffffffe ;  /* 0x0ffffffe03067836 */ /* 0x020fe40000000000 */
[----:B------:R-:W-:Y:S01]  /*0940*/  IMAD.U32 R3, RZ, RZ, UR6 ;  /* 0x00000006ff037e24 */ /* 0x000fe2000f8e00ff */
[----:B------:R-:W-:-:S04]  /*0950*/  ULEA UR6, UR6, UR4, 0x3 ;  /* 0x0000000406067291 */ /* 0x000fc8000f8e18ff */
[----:B------:R5:W2:Y:S01]  /*0960*/  F2I.FTZ.U32.TRUNC.NTZ R7, R6 ;  /* 0x0000000600077305 */ /* 0x000aa2000021f000 */
[----:B0-----:R-:W-:Y:S01]  /*0970*/  IMAD.MOV.U32 R8, RZ, RZ, RZ ;  /* 0x000000ffff087224 */ /* 0x001fe200078e00ff */
[----:B------:R-:W-:Y:S01]  /*0980*/  LEA.HI R18, R3, R0, RZ, 0x1b ;  /* 0x0000000003127211 */ /* 0x000fe200078fd8ff */
[----:B-1----:R-:W-:-:S03]  /*0990*/  IMAD.MOV R11, RZ, RZ, -R9 ;  /* 0x000000ffff0b7224 */ /* 0x002fc600078e0a09 */
[----:B------:R-:W-:Y:S01]  /*09a0*/  IABS R67, R18 ;  /* 0x0000001200437213 */ /* 0x000fe20000000000 */
[----:B-----5:R-:W-:Y:S02]  /*09b0*/  IMAD.MOV.U32 R6, RZ, RZ, RZ ;  /* 0x000000ffff067224 */ /* 0x020fe400078e00ff */
[----:B------:R-:W-:Y:S02]  /*09c0*/  IMAD R11, R11, R10, RZ ;  /* 0x0000000a0b0b7224 */ /* 0x000fe400078e02ff */
[----:B------:R-:W-:Y:S02]  /*09d0*/  VIADD R12, R18, 0x3c ;  /* 0x0000003c120c7836 */ /* 0x000fe40000000000 */
[----:B------:R-:W-:-:S03]  /*09e0*/  IMAD.HI.U32 R9, R9, R11, R8 ;  /* 0x0000000b09097227 */ /* 0x000fc600078e0008 */
[----:B------:R-:W-:Y:S01]  /*09f0*/  ISETP.GE.AND P2, PT, R12, RZ, PT ;  /* 0x000000ff0c00720c */ /* 0x000fe20003f46270 */
[----:B------:R-:W-:Y:S02]  /*0a00*/  IMAD.MOV.U32 R11, RZ, RZ, R5 ;  /* 0x000000ffff0b7224 */ /* 0x000fe400078e0005 */
[----:B--2---:R-:W-:Y:S02]  /*0a10*/  IMAD.MOV R3, RZ, RZ, -R7 ;  /* 0x000000ffff037224 */ /* 0x004fe400078e0a07 */
[----:B------:R-:W-:-:S04]  /*0a20*/  IMAD.HI.U32 R9, R9, R11, RZ ;  /* 0x0000000b09097227 */ /* 0x000fc800078e00ff */
[----:B------:R-:W-:Y:S02]  /*0a30*/  IMAD.MOV R9, RZ, RZ, -R9 ;  /* 0x000000ffff097224 */ /* 0x000fe400078e0a09 */
[----:B------:R-:W-:Y:S02]  /*0a40*/  VIADD R8, R18, 0x3e ;  /* 0x0000003e12087836 */ /* 0x000fe40000000000 */
[----:B------:R-:W-:Y:S01]  /*0a50*/  IMAD R11, R10, R9, R11 ;  /* 0x000000090a0b7224 */ /* 0x000fe200078e020b */
[----:B------:R-:W-:Y:S01]  /*0a60*/  IABS R9, R12 ;  /* 0x0000000c00097213 */ /* 0x000fe20000000000 */
[----:B------:R-:W-:Y:S01]  /*0a70*/  IMAD R3, R3, R4, RZ ;  /* 0x0000000403037224 */ /* 0x000fe200078e02ff */
[----:B------:R-:W-:Y:S01]  /*0a80*/  IABS R5, R8 ;  /* 0x0000000800057213 */ /* 0x000fe20000000000 */
[----:B------:R-:W-:Y:S01]  /*0a90*/  VIADD R14, R18, 0x3a ;  /* 0x0000003a120e7836 */ /* 0x000fe20000000000 */
[----:B------:R-:W-:Y:S01]  /*0aa0*/  ISETP.GT.U32.AND P0, PT, R10, R11, PT ;  /* 0x0000000b0a00720c */ /* 0x000fe20003f04070 */
[----:B------:R-:W-:Y:S01]  /*0ab0*/  IMAD.HI.U32 R6, R7, R3, R6 ;  /* 0x0000000307067227 */ /* 0x000fe200078e0006 */
[----:B------:R-:W-:-:S02]  /*0ac0*/  ISETP.GE.AND P6, PT, R8, RZ, PT ;  /* 0x000000ff0800720c */ /* 0x000fc40003fc6270 */
[----:B------:R-:W-:Y:S01]  /*0ad0*/  IABS R13, R14 ;  /* 0x0000000e000d7213 */ /* 0x000fe20000000000 */
[----:B------:R-:W-:Y:S01]  /*0ae0*/  VIADD R12, R18, 0x38 ;  /* 0x00000038120c7836 */ /* 0x000fe20000000000 */
[----:B------:R-:W-:Y:S01]  /*0af0*/  ISETP.GE.AND P1, PT, R14, RZ, PT ;  /* 0x000000ff0e00720c */ /* 0x000fe20003f26270 */
[----:B------:R-:W-:-:S04]  /*0b00*/  IMAD.HI.U32 R3, R6, R5, RZ ;  /* 0x0000000506037227 */ /* 0x000fc800078e00ff */
[----:B------:R-:W-:Y:S02]  /*0b10*/  IMAD.MOV R7, RZ, RZ, -R3 ;  /* 0x000000ffff077224 */ /* 0x000fe400078e0a03 */
[----:B------:R-:W-:Y:S02]  /*0b20*/  @!P0 IMAD.IADD R11, R11, 0x1, -R10 ;  /* 0x000000010b0b8824 */ /* 0x000fe400078e0a0a */
[----:B------:R-:W-:-:S03]  /*0b30*/  IMAD.HI.U32 R3, R6, R9, RZ ;  /* 0x0000000906037227 */ /* 0x000fc600078e00ff */
[----:B------:R-:W-:Y:S01]  /*0b40*/  ISETP.GT.U32.AND P4, PT, R10, R11, PT ;  /* 0x0000000b0a00720c */ /* 0x000fe20003f84070 */
[----:B------:R-:W-:Y:S02]  /*0b50*/  IMAD R5, R4, R7, R5 ;  /* 0x0000000704057224 */ /* 0x000fe400078e0205 */
[----:B------:R-:W-:-:S03]  /*0b60*/  IMAD.HI.U32 R7, R6, R13, RZ ;  /* 0x0000000d06077227 */ /* 0x000fc600078e00ff */
[C---:B------:R-:W-:Y:S01]  /*0b70*/  ISETP.GT.U32.AND P0, PT, R4.reuse, R5, PT ;  /* 0x000000050400720c */ /* 0x040fe20003f04070 */
[----:B------:R-:W-:Y:S02]  /*0b80*/  IMAD.MOV R3, RZ, RZ, -R3 ;  /* 0x000000ffff037224 */ /* 0x000fe400078e0a03 */
[----:B------:R-:W-:Y:S02]  /*0b90*/  IMAD.MOV R8, RZ, RZ, -R7 ;  /* 0x000000ffff087224 */ /* 0x000fe400078e0a07 */
[C---:B------:R-:W-:Y:S02]  /*0ba0*/  IMAD R7, R4.reuse, R3, R9 ;  /* 0x0000000304077224 */ /* 0x040fe400078e0209 */
[C---:B------:R-:W-:Y:S01]  /*0bb0*/  IMAD R9, R4.reuse, R8, R13 ;  /* 0x0000000804097224 */ /* 0x040fe200078e020d */
[----:B------:R-:W-:Y:S01]  /*0bc0*/  IABS R13, R12 ;  /* 0x0000000c000d7213 */ /* 0x000fe20000000000 */
[----:B------:R-:W-:Y:S01]  /*0bd0*/  @!P4 IMAD.IADD R11, R11, 0x1, -R10 ;  /* 0x000000010b0bc824 */ /* 0x000fe200078e0a0a */
[----:B------:R-:W-:Y:S01]  /*0be0*/  ISETP.GT.U32.AND P3, PT, R4, R7, PT ;  /* 0x000000070400720c */ /* 0x000fe20003f64070 */
[----:B------:R-:W-:Y:S01]  /*0bf0*/  VIADD R14, R18, 0x36 ;  /* 0x00000036120e7836 */ /* 0x000fe20000000000 */
[----:B------:R-:W-:Y:S01]  /*0c00*/  ISETP.GT.U32.AND P4, PT, R4, R9, PT ;  /* 0x000000090400720c */ /* 0x000fe20003f84070 */
[----:B------:R-:W-:-:S03]  /*0c10*/  IMAD.HI.U32 R8, R6, R13, RZ ;  /* 0x0000000d06087227 */ /* 0x000fc600078e00ff */
[----:B------:R-:W-:Y:S01]  /*0c20*/  IABS R15, R14 ;  /* 0x0000000e000f7213 */ /* 0x000fe20000000000 */
[----:B------:R-:W-:Y:S02]  /*0c30*/  IMAD.MOV R8, RZ, RZ, -R8 ;  /* 0x000000ffff087224 */ /* 0x000fe400078e0a08 */
[----:B------:R-:W-:Y:S02]  /*0c40*/  IMAD.MOV.U32 R3, RZ, RZ, R11 ;  /* 0x000000ffff037224 */ /* 0x000fe400078e000b */
[----:B------:R-:W-:-:S04]  /*0c50*/  IMAD.HI.U32 R10, R6, R15, RZ ;  /* 0x0000000f060a7227 */ /* 0x000fc800078e00ff */
[--C-:B------:R-:W-:Y:S01]  /*0c60*/  @!P3 IMAD.IADD R7, R7, 0x1, -R4.reuse ;  /* 0x000000010707b824 */ /* 0x100fe200078e0a04 */
[----:B------:R-:W-:Y:S01]  /*0c70*/  ISETP.NE.AND P3, PT, R76, RZ, PT ;  /* 0x000000ff4c00720c */ /* 0x000fe20003f65270 */
[----:B------:R-:W-:Y:S02]  /*0c80*/  @!P4 IMAD.IADD R9, R9, 0x1, -R4 ;  /* 0x000000010909c824 */ /* 0x000fe400078e0a04 */
[----:B------:R-:W-:Y:S01]  /*0c90*/  IMAD.MOV R10, RZ, RZ, -R10 ;  /* 0x000000ffff0a7224 */ /* 0x000fe200078e0a0a */
[----:B------:R-:W-:Y:S01]  /*0ca0*/  ISETP.GT.U32.AND P4, PT, R4, R7, PT ;  /* 0x000000070400720c */ /* 0x000fe20003f84070 */
[----:B------:R-:W-:Y:S02]  /*0cb0*/  VIADD R16, R18, 0x34 ;  /* 0x0000003412107836 */ /* 0x000fe40000000000 */
[C---:B------:R-:W-:Y:S02]  /*0cc0*/  IMAD R11, R4.reuse, R8, R13 ;  /* 0x00000008040b7224 */ /* 0x040fe400078e020d */
[----:B------:R-:W-:Y:S01]  /*0cd0*/  IMAD R13, R4, R10, R15 ;  /* 0x0000000a040d7224 */ /* 0x000fe200078e020f */
[----:B------:R-:W-:Y:S01]  /*0ce0*/  IABS R17, R16 ;  /* 0x0000001000117213 */ /* 0x000fe20000000000 */
[----:B------:R-:W-:-:S02]  /*0cf0*/  @!P0 IMAD.IADD R5, R5, 0x1, -R4 ;  /* 0x0000000105058824 */ /* 0x000fc400078e0a04 */
[----:B------:R-:W-:Y:S01]  /*0d00*/  @!P5 IMAD.MOV R3, RZ, RZ, -R3 ;  /* 0x000000ffff03d224 */ /* 0x000fe200078e0a03 */
[----:B------:R-:W-:Y:S01]  /*0d10*/  ISETP.GT.U32.AND P5, PT, R4, R9, PT ;  /* 0x000000090400720c */ /* 0x000fe20003fa4070 */
[----:B------:R-:W-:Y:S01]  /*0d20*/  IMAD.HI.U32 R8, R6, R17, RZ ;  /* 0x0000001106087227 */ /* 0x000fe200078e00ff */
[C---:B------:R-:W-:Y:S02]  /*0d30*/  ISETP.GT.U32.AND P0, PT, R4.reuse, R5, PT ;  /* 0x000000050400720c */ /* 0x040fe40003f04070 */
[----:B------:R-:W-:Y:S01]  /*0d40*/  @!P3 LOP3.LUT R3, RZ, R76, RZ, 0x33, !PT ;  /* 0x0000004cff03b212 */ /* 0x000fe200078e33ff */
[----:B------:R-:W-:Y:S01]  /*0d50*/  @!P4 IMAD.IADD R7, R7, 0x1, -R4 ;  /* 0x000000010707c824 */ /* 0x000fe200078e0a04 */
[C---:B------:R-:W-:Y:S01]  /*0d60*/  ISETP.GT.U32.AND P4, PT, R4.reuse, R13, PT ;  /* 0x0000000d0400720c */ /* 0x040fe20003f84070 */
[----:B------:R-:W-:Y:S01]  /*0d70*/  IMAD.MOV R8, RZ, RZ, -R8 ;  /* 0x000000ffff087224 */ /* 0x000fe200078e0a08 */
[----:B------:R-:W-:Y:S01]  /*0d80*/  ISETP.GT.U32.AND P3, PT, R4, R11, PT ;  /* 0x0000000b0400720c */ /* 0x000fe20003f64070 */
[----:B------:R-:W-:-:S02]  /*0d90*/  @!P2 IMAD.MOV R7, RZ, RZ, -R7 ;  /* 0x000000ffff07a224 */ /* 0x000fc400078e0a07 */
[----:B------:R-:W-:Y:S02]  /*0da0*/  IMAD R15, R4, R8, R17 ;  /* 0x00000008040f7224 */ /* 0x000fe400078e0211 */
[----:B------:R-:W-:Y:S02]  /*0db0*/  VIADD R8, R18, 0x32 ;  /* 0x0000003212087836 */ /* 0x000fe40000000000 */
[--C-:B------:R-:W-:Y:S01]  /*0dc0*/  @!P0 IMAD.IADD R5, R5, 0x1, -R4.reuse ;  /* 0x0000000105058824 */ /* 0x100fe200078e0a04 */
[----:B------:R-:W-:Y:S01]  /*0dd0*/  ISETP.GE.AND P0, PT, R12, RZ, PT ;  /* 0x000000ff0c00720c */ /* 0x000fe20003f06270 */
[--C-:B------:R-:W-:Y:S01]  /*0de0*/  @!P5 IMAD.IADD R9, R9, 0x1, -R4.reuse ;  /* 0x000000010909d824 */ /* 0x100fe200078e0a04 */
[----:B------:R-:W-:Y:S01]  /*0df0*/  IABS R17, R8 ;  /* 0x0000000800117213 */ /* 0x000fe20000000000 */
[----:B------:R-:W-:Y:S01]  /*0e00*/  @!P4 IMAD.IADD R13, R13, 0x1, -R4 ;  /* 0x000000010d0dc824 */ /* 0x000fe200078e0a04 */
[----:B------:R-:W-:Y:S01]  /*0e10*/  ISETP.GE.AND P2, PT, R8, RZ, PT ;  /* 0x000000ff0800720c */ /* 0x000fe20003f46270 */
[----:B------:R-:W-:Y:S01]  /*0e20*/  @!P6 IMAD.MOV R5, RZ, RZ, -R5 ;  /* 0x000000ffff05e224 */ /* 0x000fe200078e0a05 */
[----:B------:R-:W-:Y:S01]  /*0e30*/  ISETP.GE.AND P6, PT, R14, RZ, PT ;  /* 0x000000ff0e00720c */ /* 0x000fe20003fc6270 */
[----:B------:R-:W-:Y:S01]  /*0e40*/  IMAD.HI.U32 R8, R6, R17, RZ ;  /* 0x0000001106087227 */ /* 0x000fe200078e00ff */
[----:B------:R-:W-:-:S02]  /*0e50*/  ISETP.GT.U32.AND P4, PT, R4, R13, PT ;  /* 0x0000000d0400720c */ /* 0x000fc40003f84070 */
[----:B------:R-:W-:Y:S01]  /*0e60*/  ISETP.GE.AND P5, PT, R16, RZ, PT ;  /* 0x000000ff1000720c */ /* 0x000fe20003fa6270 */
[----:B------:R-:W-:Y:S02]  /*0e70*/  VIADD R16, R18, 0x2e ;  /* 0x0000002e12107836 */ /* 0x000fe40000000000 */
[----:B------:R-:W-:Y:S02]  /*0e80*/  IMAD.MOV R8, RZ, RZ, -R8 ;  /* 0x000000ffff087224 */ /* 0x000fe400078e0a08 */
[----:B------:R-:W-:Y:S01]  /*0e90*/  @!P1 IMAD.MOV R9, RZ, RZ, -R9 ;  /* 0x000000ffff099224 */ /* 0x000fe200078e0a09 */
[----:B------:R-:W-:Y:S01]  /*0ea0*/  IABS R21, R16 ;  /* 0x0000001000157213 */ /* 0x000fe20000000000 */
[C---:B------:R-:W-:Y:S01]  /*0eb0*/  IMAD R17, R4.reuse, R8, R17 ;  /* 0x0000000804117224 */ /* 0x040fe200078e0211 */
[----:B------:R-:W-:Y:S01]  /*0ec0*/  ISETP.GT.U32.AND P1, PT, R4, R15, PT ;  /* 0x0000000f0400720c */ /* 0x000fe20003f24070 */
[--C-:B------:R-:W-:Y:S02]  /*0ed0*/  @!P3 IMAD.IADD R11, R11, 0x1, -R4.reuse ;  /* 0x000000010b0bb824 */ /* 0x100fe400078e0a04 */
[----:B------:R-:W-:Y:S01]  /*0ee0*/  @!P4 IMAD.IADD R13, R13, 0x1, -R4 ;  /* 0x000000010d0dc824 */ /* 0x000fe200078e0a04 */
[----:B------:R-:W-:Y:S01]  /*0ef0*/  ISETP.GE.AND P4, PT, R16, RZ, PT ;  /* 0x000000ff1000720c */ /* 0x000fe20003f86270 */
[----:B------:R-:W-:Y:S01]  /*0f00*/  IMAD.HI.U32 R12, R6, R21, RZ ;  /* 0x00000015060c7227 */ /* 0x000fe200078e00ff */
[----:B------:R-:W-:-:S03]  /*0f10*/  ISETP.GT.U32.AND P3, PT, R4, R11, PT ;  /* 0x0000000b0400720c */ /* 0x000fc60003f64070 */
[----:B------:R-:W-:Y:S01]  /*0f20*/  @!P6 IMAD.MOV R13, RZ, RZ, -R13 ;  /* 0x000000ffff0de224 */ /* 0x000fe200078e0a0d */
[----:B------:R-:W-:Y:S01]  /*0f30*/  ISETP.GT.U32.AND P6, PT, R4, R17, PT ;  /* 0x000000110400720c */ /* 0x000fe20003fc4070 */
[----:B------:R-:W-:Y:S02]  /*0f40*/  VIADD R14, R18, 0x30 ;  /* 0x00000030120e7836 */ /* 0x000fe40000000000 */
[----:B------:R-:W-:Y:S02]  /*0f50*/  IMAD.MOV R12, RZ, RZ, -R12 ;  /* 0x000000ffff0c7224 */ /* 0x000fe400078e0a0c */
[----:B------:R-:W-:Y:S01]  /*0f60*/  @!P1 IMAD.IADD R15, R15, 0x1, -R4 ;  /* 0x000000010f0f9824 */ /* 0x000fe200078e0a04 */
[----:B------:R-:W-:Y:S01]  /*0f70*/  IABS R19, R14 ;  /* 0x0000000e00137213 */ /* 0x000fe20000000000 */
[----:B------:R-:W-:Y:S02]  /*0f80*/  IMAD R21, R4, R12, R21 ;  /* 0x0000000c04157224 */ /* 0x000fe400078e0215 */
[----:B------:R-:W-:Y:S01]  /*0f90*/  VIADD R8, R18, 0x2c ;  /* 0x0000002c12087836 */ /* 0x000fe20000000000 */
[----:B------:R-:W-:Y:S01]  /*0fa0*/  ISETP.GT.U32.AND P1, PT, R4, R15, PT ;  /* 0x0000000f0400720c */ /* 0x000fe20003f24070 */
[----:B------:R-:W-:-:S03]  /*0fb0*/  IMAD.HI.U32 R10, R6, R19, RZ ;  /* 0x00000013060a7227 */ /* 0x000fc600078e00ff */
[----:B------:R-:W-:Y:S01]  /*0fc0*/  IABS R23, R8 ;  /* 0x0000000800177213 */ /* 0x000fe20000000000 */
[--C-:B------:R-:W-:Y:S01]  /*0fd0*/  @!P6 IMAD.IADD R17, R17, 0x1, -R4.reuse ;  /* 0x000000011111e824 */ /* 0x100fe200078e0a04 */
[----:B------:R-:W-:Y:S01]  /*0fe0*/  ISETP.GT.U32.AND P6, PT, R4, R21, PT ;  /* 0x000000150400720c */ /* 0x000fe20003fc4070 */
[----:B------:R-:W-:Y:S01]  /*0ff0*/  @!P3 IMAD.IADD R11, R11, 0x1, -R4 ;  /* 0x000000010b0bb824 */ /* 0x000fe200078e0a04 */
[----:B------:R-:W-:Y:S01]  /*1000*/  ISETP.GE.AND P3, PT, R14, RZ, PT ;  /* 0x000000ff0e00720c */ /* 0x000fe20003f66270 */
[----:B------:R-:W-:Y:S02]  /*1010*/  VIADD R14, R18, 0x2a ;  /* 0x0000002a120e7836 */ /* 0x000fe40000000000 */
[----:B------:R-:W-:Y:S02]  /*1020*/  IMAD.MOV R10, RZ, RZ, -R10 ;  /* 0x000000ffff0a7224 */ /* 0x000fe400078e0a0a */
[----:B------:R-:W-:Y:S01]  /*1030*/  @!P0 IMAD.MOV R11, RZ, RZ, -R11 ;  /* 0x000000ffff0b8224 */ /* 0x000fe200078e0a0b */
[----:B------:R-:W-:Y:S01]  /*1040*/  ISETP.GE.AND P0, PT, R8, RZ, PT ;  /* 0x000000ff0800720c */ /* 0x000fe20003f06270 */
[----:B------:R-:W-:Y:S01]  /*1050*/  IMAD R19, R4, R10, R19 ;  /* 0x0000000a04137224 */ /* 0x000fe200078e0213 */
[----:B------:R-:W-:Y:S01]  /*1060*/  IABS R25, R14 ;  /* 0x0000000e00197213 */ /* 0x000fe20000000000 */
[----:B------:R-:W-:-:S02]  /*1070*/  VIADD R20, R18, 0x26 ;  /* 0x0000002612147836 */ /* 0x000fc40000000000 */
[----:B------:R-:W-:-:S03]  /*1080*/  IMAD.HI.U32 R8, R6, R23, RZ ;  /* 0x0000001706087227 */ /* 0x000fc600078e00ff */
[----:B------:R-:W-:Y:S01]  /*1090*/  IABS R29, R20 ;  /* 0x00000014001d7213 */ /* 0x000fe20000000000 */
[--C-:B------:R-:W-:Y:S01]  /*10a0*/  @!P1 IMAD.IADD R15, R15, 0x1, -R4.reuse ;  /* 0x000000010f0f9824 */ /* 0x100fe200078e0a04 */
[----:B------:R-:W-:Y:S01]  /*10b0*/  ISETP.GT.U32.AND P1, PT, R4, R19, PT ;  /* 0x000000130400720c */ /* 0x000fe20003f24070 */
[----:B------:R-:W-:Y:S02]  /*10c0*/  @!P6 IMAD.IADD R21, R21, 0x1, -R4 ;  /* 0x000000011515e824 */ /* 0x000fe400078e0a04 */
[----:B------:R-:W-:-:S03]  /*10d0*/  IMAD.HI.U32 R10, R6, R25, RZ ;  /* 0x00000019060a7227 */ /* 0x000fc600078e00ff */
[C---:B------:R-:W-:Y:S01]  /*10e0*/  ISETP.GT.U32.AND P6, PT, R4.reuse, R21, PT ;  /* 0x000000150400720c */ /* 0x040fe20003fc4070 */
[----:B------:R-:W-:Y:S02]  /*10f0*/  IMAD.MOV R8, RZ, RZ, -R8 ;  /* 0x000000ffff087224 */ /* 0x000fe400078e0a08 */
[----:B------:R-:W-:Y:S02]  /*1100*/  IMAD.MOV R10, RZ, RZ, -R10 ;  /* 0x000000ffff0a7224 */ /* 0x000fe400078e0a0a */
[----:B------:R-:W-:Y:S02]  /*1110*/  IMAD R23, R4, R8, R23 ;  /* 0x0000000804177224 */ /* 0x000fe400078e0217 */
[----:B------:R-:W-:-:S04]  /*1120*/  IMAD.HI.U32 R8, R6, R29, RZ ;  /* 0x0000001d06087227 */ /* 0x000fc800078e00ff */
[----:B------:R-:W-:Y:S02]  /*1130*/  VIADD R16, R18, 0x28 ;  /* 0x0000002812107836 */ /* 0x000fe40000000000 */
[C---:B------:R-:W-:Y:S02]  /*1140*/  IMAD R25, R4.reuse, R10, R25 ;  /* 0x0000000a04197224 */ /* 0x040fe400078e0219 */
[----:B------:R-:W-:Y:S01]  /*1150*/  IMAD.MOV R10, RZ, RZ, -R8 ;  /* 0x000000ffff0a7224 */ /* 0x000fe200078e0a08 */
[----:B------:R-:W-:Y:S01]  /*1160*/  IABS R27, R16 ;  /* 0x00000010001b7213 */ /* 0x000fe20000000000 */
[--C-:B------:R-:W-:Y:S01]  /*1170*/  @!P1 IMAD.IADD R19, R19, 0x1, -R4.reuse ;  /* 0x0000000113139824 */ /* 0x100fe200078e0a04 */
[C---:B------:R-:W-:Y:S01]  /*1180*/  ISETP.GT.U32.AND P1, PT, R4.reuse, R17, PT ;  /* 0x000000110400720c */ /* 0x040fe20003f24070 */
[C---:B------:R-:W-:Y:S02]  /*1190*/  IMAD R29, R4.reuse, R10, R29 ;  /* 0x0000000a041d7224 */ /* 0x040fe400078e021d */
[----:B------:R-:W-:Y:S01]  /*11a0*/  @!P5 IMAD.MOV R15, RZ, RZ, -R15 ;  /* 0x000000ffff0fd224 */ /* 0x000fe200078e0a0f */
[C---:B------:R-:W-:Y:S01]  /*11b0*/  ISETP.GT.U32.AND P5, PT, R4.reuse, R19, PT ;  /* 0x000000130400720c */ /* 0x040fe20003fa4070 */
[----:B------:R-:W-:Y:S01]  /*11c0*/  @!P6 IMAD.IADD R21, R21, 0x1, -R4 ;  /* 0x000000011515e824 */ /* 0x000fe200078e0a04 */
[----:B------:R-:W-:Y:S01]  /*11d0*/  ISETP.GT.U32.AND P6, PT, R4, R29, PT ;  /* 0x0000001d0400720c */ /* 0x000fe20003fc4070 */
[----:B------:R-:W-:-:S02]  /*11e0*/  VIADD R22, R18, 0x24 ;  /* 0x0000002412167836 */ /* 0x000fc40000000000 */
[----:B------:R-:W-:-:S03]  /*11f0*/  IMAD.HI.U32 R12, R6, R27, RZ ;  /* 0x0000001b060c7227 */ /* 0x000fc600078e00ff */
[----:B------:R-:W-:Y:S01]  /*1200*/  IABS R31, R22 ;  /* 0x00000016001f7213 */ /* 0x000fe20000000000 */
[----:B------:R-:W-:Y:S02]  /*1210*/  IMAD.MOV R12, RZ, RZ, -R12 ;  /* 0x000000ffff0c7224 */ /* 0x000fe400078e0a0c */
[----:B------:R-:W-:Y:S01]  /*1220*/  @!P1 IMAD.IADD R17, R17, 0x1, -R4 ;  /* 0x0000000111119824 */ /* 0x000fe200078e0a04 */
[C---:B------:R-:W-:Y:S01]  /*1230*/  ISETP.GT.U32.AND P1, PT, R4.reuse, R23, PT ;  /* 0x000000170400720c */ /* 0x040fe20003f24070 */
[----:B------:R-:W-:Y:S02]  /*1240*/  IMAD R27, R4, R12, R27 ;  /* 0x0000000c041b7224 */ /* 0x000fe400078e021b */
[----:B------:R-:W-:Y:S02]  /*1250*/  VIADD R12, R18, 0x22 ;  /* 0x00000022120c7836 */ /* 0x000fe40000000000 */
[----:B------:R-:W-:-:S03]  /*1260*/  IMAD.HI.U32 R8, R6, R31, RZ ;  /* 0x0000001f06087227 */ /* 0x000fc600078e00ff */
[----:B------:R-:W-:Y:S01]  /*1270*/  IABS R33, R12 ;  /* 0x0000000c00217213 */ /* 0x000fe20000000000 */
[--C-:B------:R-:W-:Y:S01]  /*1280*/  @!P5 IMAD.IADD R19, R19, 0x1, -R4.reuse ;  /* 0x000000011313d824 */ /* 0x100fe200078e0a04 */
[C---:B------:R-:W-:Y:S01]  /*1290*/  ISETP.GT.U32.AND P5, PT, R4.reuse, R27, PT ;  /* 0x0000001b0400720c */ /* 0x040fe20003fa4070 */
[----:B------:R-:W-:Y:S02]  /*12a0*/  @!P6 IMAD.IADD R29, R29, 0x1, -R4 ;  /* 0x000000011d1de824 */ /* 0x000fe400078e0a04 */
[----:B------:R-:W-:Y:S02]  /*12b0*/  IMAD.MOV R8, RZ, RZ, -R8 ;  /* 0x000000ffff087224 */ /* 0x000fe400078e0a08 */
[----:B------:R-:W-:Y:S01]  /*12c0*/  @!P3 IMAD.MOV R19, RZ, RZ, -R19 ;  /* 0x000000ffff13b224 */ /* 0x000fe200078e0a13 */
[C---:B------:R-:W-:Y:S01]  /*12d0*/  ISETP.GT.U32.AND P3, PT, R4.reuse, R29, PT ;  /* 0x0000001d0400720c */ /* 0x040fe20003f64070 */
[----:B------:R-:W-:Y:S02]  /*12e0*/  IMAD R31, R4, R8, R31 ;  /* 0x00000008041f7224 */ /* 0x000fe400078e021f */
[----:B------:R-:W-:-:S04]  /*12f0*/  IMAD.HI.U32 R8, R6, R33, RZ ;  /* 0x0000002106087227 */ /* 0x000fc800078e00ff */
[----:B------:R-:W-:Y:S01]  /*1300*/  @!P2 IMAD.MOV R17, RZ, RZ, -R17 ;  /* 0x000000ffff11a224 */ /* 0x000fe200078e0a11 */
[----:B------:R-:W-:Y:S01]  /*1310*/  ISETP.GT.U32.AND P2, PT, R4, R25, PT ;  /* 0x000000190400720c */ /* 0x000fe20003f44070 */
[----:B------:R-:W-:Y:S02]  /*1320*/  IMAD.MOV R10, RZ, RZ, -R8 ;  /* 0x000000ffff0a7224 */ /* 0x000fe400078e0a08 */
[--C-:B------:R-:W-:Y:S01]  /*1330*/  @!P1 IMAD.IADD R23, R23, 0x1, -R4.reuse ;  /* 0x0000000117179824 */ /* 0x100fe200078e0a04 */
[----:B------:R-:W-:Y:S01]  /*1340*/  ISETP.GE.AND P1, PT, R14, RZ, PT ;  /* 0x000000ff0e00720c */ /* 0x000fe20003f26270 */
[----:B------:R-:W-:Y:S02]  /*1350*/  IMAD R33, R4, R10, R33 ;  /* 0x0000000a04217224 */ /* 0x000fe400078e0221 */
[--C-:B------:R-:W-:Y:S02]  /*1360*/  @!P3 IMAD.IADD R29, R29, 0x1, -R4.reuse ;  /* 0x000000011d1db824 */ /* 0x100fe400078e0a04 */
[----:B------:R-:W-:Y:S01]  /*1370*/  VIADD R24, R18, 0x20 ;  /* 0x0000002012187836 */ /* 0x000fe20000000000 */
[----:B------:R-:W-:Y:S01]  /*1380*/  ISETP.GT.U32.AND P3, PT, R4, R33, PT ;  /* 0x000000210400720c */ /* 0x000fe20003f64070 */
[----:B------:R-:W-:-:S02]  /*1390*/  @!P5 IMAD.IADD R27, R27, 0x1, -R4 ;  /* 0x000000011b1bd824 */ /* 0x000fc400078e0a04 */
[--C-:B------:R-:W-:Y:S01]  /*13a0*/  @!P2 IMAD.IADD R25, R25, 0x1, -R4.reuse ;  /* 0x000000011919a824 */ /* 0x100fe200078e0a04 */
[----:B------:R-:W-:Y:S01]  /*13b0*/  ISETP.GT.U32.AND P2, PT, R4, R23, PT ;  /* 0x000000170400720c */ /* 0x000fe20003f44070 */
[----:B------:R-:W-:Y:S01]  /*13c0*/  @!P4 IMAD.MOV R21, RZ, RZ, -R21 ;  /* 0x000000ffff15c224 */ /* 0x000fe200078e0a15 */
[----:B------:R-:W-:Y:S01]  /*13d0*/  IABS R35, R24 ;  /* 0x0000001800237213 */ /* 0x000fe20000000000 */
[----:B------:R-:W-:Y:S01]  /*13e0*/  VIADD R10, R18, 0x1c ;  /* 0x0000001c120a7836 */ /* 0x000fe20000000000 */
[----:B------:R-:W-:Y:S01]  /*13f0*/  ISETP.GT.U32.AND P4, PT, R4, R31, PT ;  /* 0x0000001f0400720c */ /* 0x000fe20003f84070 */
[----:B------:R-:W-:Y:S01]  /*1400*/  VIADD R14, R18, 0x18 ;  /* 0x00000018120e7836 */ /* 0x000fe20000000000 */
[----:B------:R-:W-:Y:S01]  /*1410*/  ISETP.GT.U32.AND P6, PT, R4, R27, PT ;  /* 0x0000001b0400720c */ /* 0x000fe20003fc4070 */
[----:B------:R-:W-:Y:S01]  /*1420*/  IMAD.HI.U32 R8, R6, R35, RZ ;  /* 0x0000002306087227 */ /* 0x000fe200078e00ff */
[----:B------:R-:W-:Y:S02]  /*1430*/  ISETP.GT.U32.AND P5, PT, R4, R25, PT ;  /* 0x000000190400720c */ /* 0x000fe40003fa4070 */
[----:B------:R-:W-:Y:S01]  /*1440*/  IABS R39, R10 ;  /* 0x0000000a00277213 */ /* 0x000fe20000000000 */
[--C-:B------:R-:W-:Y:S01]  /*1450*/  @!P3 IMAD.IADD R33, R33, 0x1, -R4.reuse ;  /* 0x000000012121b824 */ /* 0x100fe200078e0a04 */
[----:B------:R-:W-:Y:S01]  /*1460*/  IABS R43, R14 ;  /* 0x0000000e002b7213 */ /* 0x000fe20000000000 */
[----:B------:R-:W-:Y:S01]  /*1470*/  @!P2 IMAD.IADD R23, R23, 0x1, -R4 ;  /* 0x000000011717a824 */ /* 0x000fe200078e0a04 */
[----:B------:R-:W-:Y:S01]  /*1480*/  ISETP.GE.AND P2, PT, R16, RZ, PT ;  /* 0x000000ff1000720c */ /* 0x000fe20003f46270 */
[----:B------:R-:W-:Y:S01]  /*1490*/  IMAD.MOV R8, RZ, RZ, -R8 ;  /* 0x000000ffff087224 */ /* 0x000fe200078e0a08 */
[----:B------:R-:W-:Y:S01]  /*14a0*/  ISETP.GT.U32.AND P3, PT, R4, R33, PT ;  /* 0x000000210400720c */ /* 0x000fe20003f64070 */
[----:B------:R-:W-:Y:S01]  /*14b0*/  @!P0 IMAD.MOV R23, RZ, RZ, -R23 ;  /* 0x000000ffff178224 */ /* 0x000fe200078e0a17 */
[----:B------:R-:W-:Y:S01]  /*14c0*/  ISETP.GE.AND P0, PT, R12, RZ, PT ;  /* 0x000000ff0c00720c */ /* 0x000fe20003f06270 */
[----:B------:R-:W-:-:S02]  /*14d0*/  IMAD R35, R4, R8, R35 ;  /* 0x0000000804237224 */ /* 0x000fc400078e0223 */
[--C-:B------:R-:W-:Y:S02]  /*14e0*/  @!P4 IMAD.IADD R31, R31, 0x1, -R4.reuse ;  /* 0x000000011f1fc824 */ /* 0x100fe400078e0a04 */
[----:B------:R-:W-:Y:S02]  /*14f0*/  VIADD R8, R18, 0x1e ;  /* 0x0000001e12087836 */ /* 0x000fe40000000000 */
[--C-:B------:R-:W-:Y:S01]  /*1500*/  @!P6 IMAD.IADD R27, R27, 0x1, -R4.reuse ;  /* 0x000000011b1be824 */ /* 0x100fe200078e0a04 */
[----:B------:R-:W-:Y:S01]  /*1510*/  ISETP.GT.U32.AND P4, PT, R4, R31, PT ;  /* 0x0000001f0400720c */ /* 0x000fe20003f84070 */
[--C-:B------:R-:W-:Y:S01]  /*1520*/  @!P5 IMAD.IADD R25, R25, 0x1, -R4.reuse ;  /* 0x000000011919d824 */ /* 0x100fe200078e0a04 */
[----:B------:R-:W-:Y:S01]  /*1530*/  IABS R37, R8 ;  /* 0x0000000800257213 */ /* 0x000fe20000000000 */
[----:B------:R-:W-:Y:S01]  /*1540*/  @!P3 IMAD.IADD R33, R33, 0x1, -R4 ;  /* 0x000000012121b824 */ /* 0x000fe200078e0a04 */
[----:B------:R-:W-:Y:S01]  /*1550*/  ISETP.GE.AND P5, PT, R20, RZ, PT ;  /* 0x000000ff1400720c */ /* 0x000fe20003fa6270 */
[----:B------:R-:W-:Y:S01]  /*1560*/  @!P2 IMAD.MOV R27, RZ, RZ, -R27 ;  /* 0x000000ffff1ba224 */ /* 0x000fe200078e0a1b */
[----:B------:R-:W-:Y:S01]  /*1570*/  ISETP.GE.AND P2, PT, R8, RZ, PT ;  /* 0x000000ff0800720c */ /* 0x000fe20003f46270 */
[----:B------:R-:W-:Y:S01]  /*1580*/  @!P0 IMAD.MOV R33, RZ, RZ, -R33 ;  /* 0x000000ffff218224 */ /* 0x000fe200078e0a21 */
[----:B------:R-:W-:Y:S01]  /*1590*/  ISETP.GT.U32.AND P0, PT, R4, R35, PT ;  /* 0x000000230400720c */ /* 0x000fe20003f04070 */
[----:B------:R-:W-:Y:S01]  /*15a0*/  IMAD.HI.U32 R8, R6, R37, RZ ;  /* 0x0000002506087227 */ /* 0x000fe200078e00ff */
[----:B------:R-:W-:-:S03]  /*15b0*/  ISETP.GE.AND P6, PT, R22, RZ, PT ;  /* 0x000000ff1600720c */ /* 0x000fc60003fc6270 */
[----:B------:R-:W-:Y:S02]  /*15c0*/  IMAD.MOV R8, RZ, RZ, -R8 ;  /* 0x000000ffff087224 */ /* 0x000fe400078e0a08 */
[----:B------:R-:W-:Y:S01]  /*15d0*/  @!P1 IMAD.MOV R25, RZ, RZ, -R25 ;  /* 0x000000ffff199224 */ /* 0x000fe200078e0a19 */
[----:B------:R-:W-:Y:S01]  /*15e0*/  ISETP.GE.AND P1, PT, R24, RZ, PT ;  /* 0x000000ff1800720c */ /* 0x000fe20003f26270 */
[--C-:B------:R-:W-:Y:S01]  /*15f0*/  @!P4 IMAD.IADD R31, R31, 0x1, -R4.reuse ;  /* 0x000000011f1fc824 */ /* 0x100fe200078e0a04 */
[----:B------:R-:W-:Y:S01]  /*1600*/  ISETP.GE.AND P4, PT, R10, RZ, PT ;  /* 0x000000ff0a00720c */ /* 0x000fe20003f86270 */
[----:B------:R-:W-:Y:S02]  /*1610*/  IMAD R37, R4, R8, R37 ;  /* 0x0000000804257224 */ /* 0x000fe400078e0225 */
[----:B------:R-:W-:Y:S02]  /*1620*/  @!P0 IMAD.IADD R35, R35, 0x1, -R4 ;  /* 0x0000000123238824 */ /* 0x000fe400078e0a04 */
[----:B------:R-:W-:-:S03]  /*1630*/  IMAD.HI.U32 R10, R6, R39, RZ ;  /* 0x00000027060a7227 */ /* 0x000fc600078e00ff */
[----:B------:R-:W-:Y:S01]  /*1640*/  ISETP.GT.U32.AND P0, PT, R4, R35, PT ;  /* 0x000000230400720c */ /* 0x000fe20003f04070 */
[----:B------:R-:W-:Y:S02]  /*1650*/  IMAD.MOV R10, RZ, RZ, -R10 ;  /* 0x000000ffff0a7224 */ /* 0x000fe400078e0a0a */
[----:B------:R-:W-:Y:S02]  /*1660*/  VIADD R12, R18, 0x1a ;  /* 0x0000001a120c7836 */ /* 0x000fe40000000000 */
[----:B------:R-:W-:Y:S02]  /*1670*/  IMAD R39, R4, R10, R39 ;  /* 0x0000000a04277224 */ /* 0x000fe400078e0227 */
[----:B------:R-:W-:Y:S01]  /*1680*/  @!P5 IMAD.MOV R29, RZ, RZ, -R29 ;  /* 0x000000ffff1dd224 */ /* 0x000fe200078e0a1d */
[----:B------:R-:W-:Y:S01]  /*1690*/  IABS R41, R12 ;  /* 0x0000000c00297213 */ /* 0x000fe20000000000 */
[----:B------:R-:W-:Y:S01]  /*16a0*/  VIADD R16, R18, 0x16 ;  /* 0x0000001612107836 */ /* 0x000fe20000000000 */
[----:B------:R-:W-:Y:S01]  /*16b0*/  ISETP.GE.AND P5, PT, R12, RZ, PT ;  /* 0x000000ff0c00720c */ /* 0x000fe20003fa6270 */
[----:B------:R-:W-:Y:S01]  /*16c0*/  @!P6 IMAD.MOV R31, RZ, RZ, -R31 ;  /* 0x000000ffff1fe224 */ /* 0x000fe200078e0a1f */
[----:B------:R-:W-:Y:S01]  /*16d0*/  ISETP.GE.AND P6, PT, R14, RZ, PT ;  /* 0x000000ff0e00720c */ /* 0x000fe20003fc6270 */
[----:B------:R-:W-:Y:S01]  /*16e0*/  @!P0 IMAD.IADD R35, R35, 0x1, -R4 ;  /* 0x0000000123238824 */ /* 0x000fe200078e0a04 */
[----:B------:R-:W-:Y:S01]  /*16f0*/  ISETP.GT.U32.AND P0, PT, R4, R37, PT ;  /* 0x000000250400720c */ /* 0x000fe20003f04070 */
[----:B------:R-:W-:Y:S01]  /*1700*/  IMAD.HI.U32 R12, R6, R41, RZ ;  /* 0x00000029060c7227 */ /* 0x000fe200078e00ff */
[----:B------:R-:W-:-:S02]  /*1710*/  IABS R45, R16 ;  /* 0x00000010002d7213 */ /* 0x000fc40000000000 */
[----:B------:R-:W-:Y:S01]  /*1720*/  ISETP.GE.AND P3, PT, R16, RZ, PT ;  /* 0x000000ff1000720c */ /* 0x000fe20003f66270 */
[----:B------:R-:W-:Y:S01]  /*1730*/  @!P1 IMAD.MOV R35, RZ, RZ, -R35 ;  /* 0x000000ffff239224 */ /* 0x000fe200078e0a23 */
[----:B------:R-:W-:Y:S01]  /*1740*/  ISETP.GT.U32.AND P1, PT, R4, R39, PT ;  /* 0x000000270400720c */ /* 0x000fe20003f24070 */
[----:B------:R-:W-:Y:S02]  /*1750*/  IMAD.MOV R12, RZ, RZ, -R12 ;  /* 0x000000ffff0c7224 */ /* 0x000fe400078e0a0c */
[----:B------:R-:W-:-:S04]  /*1760*/  IMAD.HI.U32 R14, R6, R43, RZ ;  /* 0x0000002b060e7227 */ /* 0x000fc800078e00ff */
[----:B------:R-:W-:Y:S02]  /*1770*/  @!P0 IMAD.IADD R37, R37, 0x1, -R4 ;  /* 0x0000000125258824 */ /* 0x000fe400078e0a04 */
[----:B------:R-:W-:Y:S02]  /*1780*/  IMAD R41, R4, R12, R41 ;  /* 0x0000000c04297224 */ /* 0x000fe400078e0229 */
[----:B------:R-:W-:Y:S01]  /*1790*/  IMAD.HI.U32 R16, R6, R45, RZ ;  /* 0x0000002d06107227 */ /* 0x000fe200078e00ff */
[----:B------:R-:W-:-:S03]  /*17a0*/  ISETP.GT.U32.AND P0, PT, R4, R37, PT ;  /* 0x000000250400720c */ /* 0x000fc60003f04070 */
[----:B------:R-:W-:Y:S02]  /*17b0*/  @!P1 IMAD.IADD R39, R39, 0x1, -R4 ;  /* 0x0000000127279824 */ /* 0x000fe400078e0a04 */
[----:B------:R-:W-:Y:S02]  /*17c0*/  IMAD.MOV R14, RZ, RZ, -R14 ;  /* 0x000000ffff0e7224 */ /* 0x000fe400078e0a0e */
[----:B------:R-:W-:Y:S01]  /*17d0*/  IMAD.MOV R16, RZ, RZ, -R16 ;  /* 0x000000ffff107224 */ /* 0x000fe200078e0a10 */
[C---:B------:R-:W-:Y:S01]  /*17e0*/  ISETP.GT.U32.AND P1, PT, R4.reuse, R39, PT ;  /* 0x000000270400720c */ /* 0x040fe20003f24070 */
[C---:B------:R-:W-:Y:S02]  /*17f0*/  IMAD R43, R4.reuse, R14, R43 ;  /* 0x0000000e042b7224 */ /* 0x040fe400078e022b */
[C---:B------:R-:W-:Y:S02]  /*1800*/  IMAD R45, R4.reuse, R16, R45 ;  /* 0x00000010042d7224 */ /* 0x040fe400078e022d */
[----:B------:R-:W-:Y:S01]  /*1810*/  @!P0 IMAD.IADD R37, R37, 0x1, -R4 ;  /* 0x0000000125258824 */ /* 0x000fe200078e0a04 */
[----:B------:R-:W-:Y:S01]  /*1820*/  ISETP.GT.U32.AND P0, PT, R4, R41, PT ;  /* 0x000000290400720c */ /* 0x000fe20003f04070 */
[----:B------:R-:W-:-:S02]  /*1830*/  VIADD R16, R18, 0x14 ;  /* 0x0000001412107836 */ /* 0x000fc40000000000 */
[C---:B------:R-:W-:Y:S02]  /*1840*/  VIADD R20, R18.reuse, 0x12 ;  /* 0x0000001212147836 */ /* 0x040fe40000000000 */
[----:B------:R-:W-:Y:S01]  /*1850*/  VIADD R22, R18, 0x10 ;  /* 0x0000001012167836 */ /* 0x000fe20000000000 */
[----:B------:R-:W-:Y:S01]  /*1860*/  IABS R47, R16 ;  /* 0x00000010002f7213 */ /* 0x000fe20000000000 */
[--C-:B------:R-:W-:Y:S01]  /*1870*/  @!P1 IMAD.IADD R39, R39, 0x1, -R4.reuse ;  /* 0x0000000127279824 */ /* 0x100fe200078e0a04 */
[----:B------:R-:W-:Y:S01]  /*1880*/  ISETP.GT.U32.AND P1, PT, R4, R43, PT ;  /* 0x0000002b0400720c */ /* 0x000fe20003f24070 */
[----:B------:R-:W-:Y:S01]  /*1890*/  VIADD R24, R18, 0xe ;  /* 0x0000000e12187836 */ /* 0x000fe20000000000 */
[----:B------:R-:W-:Y:S01]  /*18a0*/  IABS R49, R20 ;  /* 0x0000001400317213 */ /* 0x000fe20000000000 */
[----:B------:R-:W-:Y:S01]  /*18b0*/  IMAD.HI.U32 R8, R6, R47, RZ ;  /* 0x0000002f06087227 */ /* 0x000fe200078e00ff */
[----:B------:R-:W-:Y:S02]  /*18c0*/  IABS R51, R22 ;  /* 0x0000001600337213 */ /* 0x000fe40000000000 */
[----:B------:R-:W-:Y:S01]  /*18d0*/  IABS R53, R24 ;  /* 0x0000001800357213 */ /* 0x000fe20000000000 */
[----:B------:R-:W-:Y:S01]  /*18e0*/  @!P0 IMAD.IADD R41, R41, 0x1, -R4 ;  /* 0x0000000129298824 */ /* 0x000fe200078e0a04 */
[----:B------:R-:W-:Y:S01]  /*18f0*/  ISETP.GT.U32.AND P0, PT, R4, R45, PT ;  /* 0x0000002d0400720c */ /* 0x000fe20003f04070 */
[----:B------:R-:W-:-:S02]  /*1900*/  VIADD R26, R18, 0xc ;  /* 0x0000000c121a7836 */ /* 0x000fc40000000000 */
[----:B------:R-:W-:-:S03]  /*1910*/  IMAD.HI.U32 R10, R6, R49, RZ ;  /* 0x00000031060a7227 */ /* 0x000fc600078e00ff */
[----:B------:R-:W-:Y:S01]  /*1920*/  IABS R55, R26 ;  /* 0x0000001a00377213 */ /* 0x000fe20000000000 */
[----:B------:R-:W-:Y:S01]  /*1930*/  @!P1 IMAD.IADD R43, R43, 0x1, -R4 ;  /* 0x000000012b2b9824 */ /* 0x000fe200078e0a04 */
[----:B------:R-:W-:Y:S01]  /*1940*/  ISETP.GT.U32.AND P1, PT, R4, R41, PT ;  /* 0x000000290400720c */ /* 0x000fe20003f24070 */
[----:B------:R-:W-:-:S04]  /*1950*/  IMAD.HI.U32 R12, R6, R51, RZ ;  /* 0x00000033060c7227 */ /* 0x000fc800078e00ff */
[----:B------:R-:W-:Y:S01]  /*1960*/  @!P0 IMAD.IADD R45, R45, 0x1, -R4 ;  /* 0x000000012d2d8824 */ /* 0x000fe200078e0a04 */
[C---:B------:R-:W-:Y:S01]  /*1970*/  ISETP.GT.U32.AND P0, PT, R4.reuse, R43, PT ;  /* 0x0000002b0400720c */ /* 0x040fe20003f04070 */
[----:B------:R-:W-:Y:S02]  /*1980*/  IMAD.MOV R8, RZ, RZ, -R8 ;  /* 0x000000ffff087224 */ /* 0x000fe400078e0a08 */
[----:B------:R-:W-:Y:S01]  /*1990*/  @!P2 IMAD.MOV R37, RZ, RZ, -R37 ;  /* 0x000000ffff25a224 */ /* 0x000fe200078e0a25 */
[----:B------:R-:W-:Y:S01]  /*19a0*/  ISETP.GT.U32.AND P2, PT, R4, R45, PT ;  /* 0x0000002d0400720c */ /* 0x000fe20003f44070 */
[----:B------:R-:W-:-:S04]  /*19b0*/  IMAD.HI.U32 R14, R6, R53, RZ ;  /* 0x00000035060e7227 */ /* 0x000fc800078e00ff */
[----:B------:R-:W-:Y:S02]  /*19c0*/  IMAD.MOV R10, RZ, RZ, -R10 ;  /* 0x000000ffff0a7224 */ /* 0x000fe400078e0a0a */
[----:B------:R-:W-:Y:S02]  /*19d0*/  IMAD.MOV R12, RZ, RZ, -R12 ;  /* 0x000000ffff0c7224 */ /* 0x000fe400078e0a0c */
[C---:B------:R-:W-:Y:S02]  /*19e0*/  IMAD R47, R4.reuse, R8, R47 ;  /* 0x00000008042f7224 */ /* 0x040fe400078e022f */
[----:B------:R-:W-:Y:S02]  /*19f0*/  IMAD.MOV R14, RZ, RZ, -R14 ;  /* 0x000000ffff0e7224 */ /* 0x000fe400078e0a0e */
[C---:B------:R-:W-:Y:S02]  /*1a00*/  IMAD R49, R4.reuse, R10, R49 ;  /* 0x0000000a04317224 */ /* 0x040fe400078e0231 */
[----:B------:R-:W-:-:S02]  /*1a10*/  IMAD R51, R4, R12, R51 ;  /* 0x0000000c04337224 */ /* 0x000fc400078e0233 */
[----:B------:R-:W-:Y:S01]  /*1a20*/  @!P1 IMAD.IADD R41, R41, 0x1, -R4 ;  /* 0x0000000129299824 */ /* 0x000fe200078e0a04 */
[C---:B------:R-:W-:Y:S01]  /*1a30*/  ISETP.GT.U32.AND P1, PT, R4.reuse, R49, PT ;  /* 0x000000310400720c */ /* 0x040fe20003f24070 */
[----:B------:R-:W-:Y:S01]  /*1a40*/  @!P4 IMAD.MOV R39, RZ, RZ, -R39 ;  /* 0x000000ffff27c224 */ /* 0x000fe200078e0a27 */
[----:B------:R-:W-:Y:S01]  /*1a50*/  ISETP.GT.U32.AND P4, PT, R4, R47, PT ;  /* 0x0000002f0400720c */ /* 0x000fe20003f84070 */
[----:B------:R-:W-:-:S04]  /*1a60*/  IMAD.HI.U32 R8, R6, R55, RZ ;  /* 0x0000003706087227 */ /* 0x000fc800078e00ff */
[----:B------:R-:W-:Y:S02]  /*1a70*/  IMAD R53, R4, R14, R53 ;  /* 0x0000000e04357224 */ /* 0x000fe400078e0235 */
[----:B------:R-:W-:Y:S02]  /*1a80*/  VIADD R14, R18, 0xa ;  /* 0x0000000a120e7836 */ /* 0x000fe40000000000 */
[----:B------:R-:W-:Y:S01]  /*1a90*/  @!P5 IMAD.MOV R41, RZ, RZ, -R41 ;  /* 0x000000ffff29d224 */ /* 0x000fe200078e0a29 */
[C---:B------:R-:W-:Y:S01]  /*1aa0*/  ISETP.GT.U32.AND P5, PT, R4.reuse, R51, PT ;  /* 0x000000330400720c */ /* 0x040fe20003fa4070 */
[----:B------:R-:W-:Y:S01]  /*1ab0*/  IMAD.MOV R8, RZ, RZ, -R8 ;  /* 0x000000ffff087224 */ /* 0x000fe200078e0a08 */
[----:B------:R-:W-:Y:S01]  /*1ac0*/  IABS R57, R14 ;  /* 0x0000000e00397213 */ /* 0x000fe20000000000 */
[----:B------:R-:W-:Y:S01]  /*1ad0*/  @!P2 IMAD.IADD R45, R45, 0x1, -R4 ;  /* 0x000000012d2da824 */ /* 0x000fe200078e0a04 */
[----:B------:R-:W-:Y:S01]  /*1ae0*/  ISETP.GT.U32.AND P2, PT, R4, R53, PT ;  /* 0x000000350400720c */ /* 0x000fe20003f44070 */
[----:B------:R-:W-:-:S02]  /*1af0*/  VIADD R28, R18, 0x8 ;  /* 0x00000008121c7836 */ /* 0x000fc40000000000 */
[----:B------:R-:W-:Y:S02]  /*1b00*/  IMAD R55, R4, R8, R55 ;  /* 0x0000000804377224 */ /* 0x000fe400078e0237 */
[C---:B------:R-:W-:Y:S01]  /*1b10*/  VIADD R30, R18.reuse, 0x6 ;  /* 0x00000006121e7836 */ /* 0x040fe20000000000 */
[----:B------:R-:W-:Y:S01]  /*1b20*/  IABS R59, R28 ;  /* 0x0000001c003b7213 */ /* 0x000fe20000000000 */
[----:B------:R-:W-:Y:S02]  /*1b30*/  VIADD R32, R18, 0x4 ;  /* 0x0000000412207836 */ /* 0x000fe40000000000 */
[----:B------:R-:W-:Y:S01]  /*1b40*/  IMAD.HI.U32 R8, R6, R57, RZ ;  /* 0x0000003906087227 */ /* 0x000fe200078e00ff */
[----:B------:R-:W-:Y:S02]  /*1b50*/  IABS R61, R30 ;  /* 0x0000001e003d7213 */ /* 0x000fe40000000000 */
[----:B------:R-:W-:Y:S01]  /*1b60*/  IABS R63, R32 ;  /* 0x00000020003f7213 */ /* 0x000fe20000000000 */
[----:B------:R-:W-:Y:S01]  /*1b70*/  @!P4 IMAD.IADD R47, R47, 0x1, -R4 ;  /* 0x000000012f2fc824 */ /* 0x000fe200078e0a04 */
[----:B------:R-:W-:Y:S01]  /*1b80*/  ISETP.GT.U32.AND P4, PT, R4, R55, PT ;  /* 0x000000370400720c */ /* 0x000fe20003f84070 */
[----:B------:R-:W-:-:S02]  /*1b90*/  IMAD.MOV R10, RZ, RZ, -R8 ;  /* 0x000000ffff0a7224 */ /* 0x000fc400078e0a08 */
[--C-:B------:R-:W-:Y:S01]  /*1ba0*/  @!P0 IMAD.IADD R43, R43, 0x1, -R4.reuse ;  /* 0x000000012b2b8824 */ /* 0x100fe200078e0a04 */
[----:B------:R-:W-:Y:S01]  /*1bb0*/  ISETP.GE.AND P0, PT, R18, RZ, PT ;  /* 0x000000ff1200720c */ /* 0x000fe20003f06270 */
[--C-:B------:R-:W-:Y:S02]  /*1bc0*/  @!P1 IMAD.IADD R49, R49, 0x1, -R4.reuse ;  /* 0x0000000131319824 */ /* 0x100fe400078e0a04 */
[----:B------:R-:W-:Y:S01]  /*1bd0*/  @!P5 IMAD.IADD R51, R51, 0x1, -R4 ;  /* 0x000000013333d824 */ /* 0x000fe200078e0a04 */
[----:B------:R-:W-:Y:S01]  /*1be0*/  ISETP.GT.U32.AND P5, PT, R4, R47, PT ;  /* 0x0000002f0400720c */ /* 0x000fe20003fa4070 */
[----:B------:R-:W-:-:S04]  /*1bf0*/  IMAD.HI.U32 R8, R6, R59, RZ ;  /* 0x0000003b06087227 */ /* 0x000fc800078e00ff */
[----:B------:R-:W-:Y:S01]  /*1c00*/  @!P6 IMAD.MOV R43, RZ, RZ, -R43 ;  /* 0x000000ffff2be224 */ /* 0x000fe200078e0a2b */
[C---:B------:R-:W-:Y:S01]  /*1c10*/  ISETP.GT.U32.AND P6, PT, R4.reuse, R49, PT ;  /* 0x000000310400720c */ /* 0x040fe20003fc4070 */
[----:B------:R-:W-:Y:S01]  /*1c20*/  @!P2 IMAD.IADD R53, R53, 0x1, -R4 ;  /* 0x000000013535a824 */ /* 0x000fe200078e0a04 */
[C---:B------:R-:W-:Y:S01]  /*1c30*/  ISETP.GT.U32.AND P2, PT, R4.reuse, R51, PT ;  /* 0x000000330400720c */ /* 0x040fe20003f44070 */
[----:B------:R-:W-:Y:S02]  /*1c40*/  IMAD R57, R4, R10, R57 ;  /* 0x0000000a04397224 */ /* 0x000fe400078e0239 */
[----:B------:R-:W-:Y:S02]  /*1c50*/  VIADD R34, R18, 0x2 ;  /* 0x0000000212227836 */ /* 0x000fe40000000000 */
[----:B------:R-:W-:Y:S01]  /*1c60*/  IMAD.MOV R12, RZ, RZ, -R8 ;  /* 0x000000ffff0c7224 */ /* 0x000fe200078e0a08 */
[----:B------:R-:W-:Y:S01]  /*1c70*/  ISETP.GT.U32.AND P1, PT, R4, R57, PT ;  /* 0x000000390400720c */ /* 0x000fe20003f24070 */
[----:B------:R-:W-:Y:S01]  /*1c80*/  IMAD.HI.U32 R8, R6, R61, RZ ;  /* 0x0000003d06087227 */ /* 0x000fe200078e00ff */
[----:B------:R-:W-:-:S03]  /*1c90*/  IABS R65, R34 ;  /* 0x0000002200417213 */ /* 0x000fc60000000000 */
[----:B------:R-:W-:-:S04]  /*1ca0*/  IMAD.HI.U32 R10, R6, R63, RZ ;  /* 0x0000003f060a7227 */ /* 0x000fc800078e00ff */
[----:B------:R-:W-:Y:S02]  /*1cb0*/  IMAD.MOV R8, RZ, RZ, -R8 ;  /* 0x000000ffff087224 */ /* 0x000fe400078e0a08 */
[----:B------:R-:W-:Y:S02]  /*1cc0*/  IMAD.MOV R10, RZ, RZ, -R10 ;  /* 0x000000ffff0a7224 */ /* 0x000fe400078e0a0a */
[----:B------:R-:W-:Y:S01]  /*1cd0*/  @!P4 IMAD.IADD R55, R55, 0x1, -R4 ;  /* 0x000000013737c824 */ /* 0x000fe200078e0a04 */
[C---:B------:R-:W-:Y:S01]  /*1ce0*/  ISETP.GT.U32.AND P4, PT, R4.reuse, R53, PT ;  /* 0x000000350400720c */ /* 0x040fe20003f84070 */
[C---:B------:R-:W-:Y:S02]  /*1cf0*/  IMAD R61, R4.reuse, R8, R61 ;  /* 0x00000008043d7224 */ /* 0x040fe400078e023d */
[C---:B------:R-:W-:Y:S02]  /*1d00*/  IMAD R63, R4.reuse, R10, R63 ;  /* 0x0000000a043f7224 */ /* 0x040fe400078e023f */
[----:B------:R-:W-:Y:S01]  /*1d10*/  @!P3 IMAD.MOV R45, RZ, RZ, -R45 ;  /* 0x000000ffff2db224 */ /* 0x000fe200078e0a2d */
[----:B------:R-:W-:Y:S01]  /*1d20*/  ISETP.GT.U32.AND P3, PT, R4, R55, PT ;  /* 0x000000370400720c */ /* 0x000fe20003f64070 */
[----:B------:R-:W-:-:S04]  /*1d30*/  IMAD.HI.U32 R8, R6, R65, RZ ;  /* 0x0000004106087227 */ /* 0x000fc800078e00ff */
[----:B------:R-:W-:-:S04]  /*1d40*/  IMAD.HI.U32 R6, R6, R67, RZ ;  /* 0x0000004306067227 */ /* 0x000fc800078e00ff */
[--C-:B------:R-:W-:Y:S01]  /*1d50*/  @!P6 IMAD.IADD R49, R49, 0x1, -R4.reuse ;  /* 0x000000013131e824 */ /* 0x100fe200078e0a04 */
[C---:B------:R-:W-:Y:S01]  /*1d60*/  ISETP.GT.U32.AND P6, PT, R4.reuse, R61, PT ;  /* 0x0000003d0400720c */ /* 0x040fe20003fc4070 */
[----:B------:R-:W-:Y:S01]  /*1d70*/  @!P2 IMAD.IADD R51, R51, 0x1, -R4 ;  /* 0x000000013333a824 */ /* 0x000fe200078e0a04 */
[C---:B------:R-:W-:Y:S01]  /*1d80*/  ISETP.GT.U32.AND P2, PT, R4.reuse, R63, PT ;  /* 0x0000003f0400720c */ /* 0x040fe20003f44070 */
[----:B------:R-:W-:Y:S02]  /*1d90*/  IMAD.MOV R8, RZ, RZ, -R8 ;  /* 0x000000ffff087224 */ /* 0x000fe400078e0a08 */
[----:B------:R-:W-:Y:S02]  /*1da0*/  IMAD.MOV R6, RZ, RZ, -R6 ;  /* 0x000000ffff067224 */ /* 0x000fe400078e0a06 */
[C---:B------:R-:W-:Y:S02]  /*1db0*/  IMAD R59, R4.reuse, R12, R59 ;  /* 0x0000000c043b7224 */ /* 0x040fe400078e023b */
[----:B------:R-:W-:Y:S01]  /*1dc0*/  IMAD R65, R4, R8, R65 ;  /* 0x0000000804417224 */ /* 0x000fe200078e0241 */
[----:B------:R-:W-:Y:S01]  /*1dd0*/  LOP3.LUT R8, R2, 0x3, RZ, 0xc0, !PT ;  /* 0x0000000302087812 */ /* 0x000fe200078ec0ff */
[----:B------:R-:W-:-:S02]  /*1de0*/  @!P1 IMAD.IADD R57, R57, 0x1, -R4 ;  /* 0x0000000139399824 */ /* 0x000fc400078e0a04 */
[C---:B------:R-:W-:Y:S02]  /*1df0*/  IMAD R67, R4.reuse, R6, R67 ;  /* 0x0000000604437224 */ /* 0x040fe400078e0243 */
[--C-:B------:R-:W-:Y:S01]  /*1e00*/  @!P5 IMAD.IADD R47, R47, 0x1, -R4.reuse ;  /* 0x000000012f2fd824 */ /* 0x100fe200078e0a04 */
[C---:B------:R-:W-:Y:S01]  /*1e10*/  ISETP.GT.U32.AND P1, PT, R4.reuse, R57, PT ;  /* 0x000000390400720c */ /* 0x040fe20003f24070 */
[--C-:B------:R-:W-:Y:S01]  /*1e20*/  @!P4 IMAD.IADD R53, R53, 0x1, -R4.reuse ;  /* 0x000000013535c824 */ /* 0x100fe200078e0a04 */
[C---:B------:R-:W-:Y:S01]  /*1e30*/  ISETP.GT.U32.AND P5, PT, R4.reuse, R59, PT ;  /* 0x0000003b0400720c */ /* 0x040fe20003fa4070 */
[--C-:B------:R-:W-:Y:S01]  /*1e40*/  @!P3 IMAD.IADD R55, R55, 0x1, -R4.reuse ;  /* 0x000000013737b824 */ /* 0x100fe200078e0a04 */
[C---:B------:R-:W-:Y:S01]  /*1e50*/  ISETP.GT.U32.AND P4, PT, R4.reuse, R65, PT ;  /* 0x000000410400720c */ /* 0x040fe20003f84070 */
[--C-:B------:R-:W-:Y:S01]  /*1e60*/  @!P6 IMAD.IADD R61, R61, 0x1, -R4.reuse ;  /* 0x000000013d3de824 */ /* 0x100fe200078e0a04 */
[----:B------:R-:W-:Y:S01]  /*1e70*/  ISETP.GT.U32.AND P3, PT, R4, R67, PT ;  /* 0x000000430400720c */ /* 0x000fe20003f64070 */
[----:B------:R-:W-:Y:S01]  /*1e80*/  @!P2 IMAD.IADD R63, R63, 0x1, -R4 ;  /* 0x000000013f3fa824 */ /* 0x000fe200078e0a04 */
[----:B------:R-:W-:Y:S01]  /*1e90*/  ISETP.GE.AND P6, PT, R22, RZ, PT ;  /* 0x000000ff1600720c */ /* 0x000fe20003fc6270 */
[----:B------:R-:W-:Y:S01]  /*1ea0*/  IMAD R69, R8, 0x110, RZ ;  /* 0x0000011008457824 */ /* 0x000fe200078e02ff */
[----:B------:R-:W-:Y:S01]  /*1eb0*/  ISETP.GE.AND P2, PT, R24, RZ, PT ;  /* 0x000000ff1800720c */ /* 0x000fe20003f46270 */
[----:B------:R-:W-:Y:S01]  /*1ec0*/  IMAD.SHL.U32 R6, R2, 0x20, RZ ;  /* 0x0000002002067824 */ /* 0x000fe200078e00ff */
[----:B------:R-:W-:Y:S01]  /*1ed0*/  SHF.R.S32.HI R8, RZ, 0x2, R2 ;  /* 0x00000002ff087819 */ /* 0x000fe20000011402 */
[--C-:B------:R-:W-:Y:S01]  /*1ee0*/  @!P1 IMAD.IADD R57, R57, 0x1, -R4.reuse ;  /* 0x0000000139399824 */ /* 0x100fe200078e0a04 */
[----:B------:R-:W-:Y:S01]  /*1ef0*/  ISETP.GE.AND P1, PT, R16, RZ, PT ;  /* 0x000000ff1000720c */ /* 0x000fe20003f26270 */
[--C-:B------:R-:W-:Y:S01]  /*1f00*/  @!P5 IMAD.IADD R59, R59, 0x1, -R4.reuse ;  /* 0x000000013b3bd824 */ /* 0x100fe200078e0a04 */
[----:B------:R-:W-:Y:S01]  /*1f10*/  ISETP.GE.AND P5, PT, R20, RZ, PT ;  /* 0x000000ff1400720c */ /* 0x000fe20003fa6270 */
[--C-:B------:R-:W-:Y:S01]  /*1f20*/  @!P4 IMAD.IADD R65, R65, 0x1, -R4.reuse ;  /* 0x000000014141c824 */ /* 0x100fe200078e0a04 */
[----:B------:R-:W-:Y:S01]  /*1f30*/  ISETP.GE.AND P4, PT, R26, RZ, PT ;  /* 0x000000ff1a00720c */ /* 0x000fe20003f86270 */
[--C-:B------:R-:W-:Y:S01]  /*1f40*/  @!P3 IMAD.IADD R67, R67, 0x1, -R4.reuse ;  /* 0x000000014343b824 */ /* 0x100fe200078e0a04 */
[C---:B------:R-:W-:Y:S01]  /*1f50*/  ISETP.GT.U32.AND P3, PT, R4.reuse, R61, PT ;  /* 0x0000003d0400720c */ /* 0x040fe20003f64070 */
[----:B------:R-:W-:Y:S01]  /*1f60*/  @!P6 IMAD.MOV R51, RZ, RZ, -R51 ;  /* 0x000000ffff33e224 */ /* 0x000fe200078e0a33 */
[----:B------:R-:W-:Y:S01]  /*1f70*/  LOP3.LUT R2, RZ, R77, RZ, 0x33, !PT ;  /* 0x0000004dff027212 */ /* 0x000fe200078e33ff */
[----:B------:R-:W-:Y:S01]  /*1f80*/  @!P2 IMAD.MOV R53, RZ, RZ, -R53 ;  /* 0x000000ffff35a224 */ /* 0x000fe200078e0a35 */
[C---:B------:R-:W-:Y:S01]  /*1f90*/  ISETP.GT.U32.AND P2, PT, R4.reuse, R65, PT ;  /* 0x000000410400720c */ /* 0x040fe20003f44070 */
[----:B----4-:R-:W-:Y:S01]  /*1fa0*/  IMAD R3, R3, UR44, RZ ;  /* 0x0000002c03037c24 */ /* 0x010fe2000f8e02ff */
[C---:B------:R-:W-:Y:S01]  /*1fb0*/  ISETP.GT.U32.AND P6, PT, R4.reuse, R67, PT ;  /* 0x000000430400720c */ /* 0x040fe20003fc4070 */
[----:B------:R-:W-:Y:S01]  /*1fc0*/  @!P1 IMAD.MOV R47, RZ, RZ, -R47 ;  /* 0x000000ffff2f9224 */ /* 0x000fe200078e0a2f */
[C---:B------:R-:W-:Y:S01]  /*1fd0*/  ISETP.GT.U32.AND P1, PT, R4.reuse, R59, PT ;  /* 0x0000003b0400720c */ /* 0x040fe20003f24070 */
[----:B------:R-:W-:Y:S01]  /*1fe0*/  @!P5 IMAD.MOV R49, RZ, RZ, -R49 ;  /* 0x000000ffff31d224 */ /* 0x000fe200078e0a31 */
[----:B------:R-:W-:Y:S01]  /*1ff0*/  ISETP.GT.U32.AND P5, PT, R4, R63, PT ;  /* 0x0000003f0400720c */ /* 0x000fe20003fa4070 */
[----:B------:R-:W-:Y:S01]  /*2000*/  @!P4 IMAD.MOV R55, RZ, RZ, -R55 ;  /* 0x000000ffff37c224 */ /* 0x000fe200078e0a37 */
[----:B------:R-:W-:Y:S01]  /*2010*/  ISETP.GE.AND P4, PT, R14, RZ, PT ;  /* 0x000000ff0e00720c */ /* 0x000fe20003f86270 */
[----:B------:R-:W-:Y:S01]  /*2020*/  @!P3 IMAD.IADD R61, R61, 0x1, -R4 ;  /* 0x000000013d3db824 */ /* 0x000fe200078e0a04 */
[----:B------:R-:W-:-:S02]  /*2030*/  ISETP.GE.AND P3, PT, R30, RZ, PT ;  /* 0x000000ff1e00720c */ /* 0x000fc40003f66270 */
[----:B------:R-:W-:Y:S01]  /*2040*/  SGXT R8, R8, 0x1 ;  /* 0x000000010808781a */ /* 0x000fe20000000200 */
[--C-:B------:R-:W-:Y:S01]  /*2050*/  @!P2 IMAD.IADD R65, R65, 0x1, -R4.reuse ;  /* 0x000000014141a824 */ /* 0x100fe200078e0a04 */
[----:B------:R-:W-:Y:S01]  /*2060*/  ISETP.GE.AND P2, PT, R34, RZ, PT ;  /* 0x000000ff2200720c */ /* 0x000fe20003f46270 */
[--C-:B------:R-:W-:Y:S01]  /*2070*/  @!P6 IMAD.IADD R67, R67, 0x1, -R4.reuse ;  /* 0x000000014343e824 */ /* 0x100fe200078e0a04 */
[----:B------:R-:W-:Y:S01]  /*2080*/  ISETP.NE.AND P6, PT, R77, RZ, PT ;  /* 0x000000ff4d00720c */ /* 0x000fe20003fc5270 */
[--C-:B------:R-:W-:Y:S01]  /*2090*/  @!P1 IMAD.IADD R59, R59, 0x1, -R4.reuse ;  /* 0x000000013b3b9824 */ /* 0x100fe200078e0a04 */
[----:B------:R-:W-:Y:S01]  /*20a0*/  ISETP.GE.AND P1, PT, R28, RZ, PT ;  /* 0x000000ff1c00720c */ /* 0x000fe20003f26270 */
[----:B------:R-:W-:Y:S01]  /*20b0*/  @!P5 IMAD.IADD R63, R63, 0x1, -R4 ;  /* 0x000000013f3fd824 */ /* 0x000fe200078e0a04 */
[C---:B------:R-:W-:Y:S01]  /*20c0*/  SEL R5, R2.reuse, R5, !P6 ;  /* 0x0000000502057207 */ /* 0x040fe20007000000 */
[----:B------:R-:W-:Y:S01]  /*20d0*/  @!P4 IMAD.MOV R57, RZ, RZ, -R57 ;  /* 0x000000ffff39c224 */ /* 0x000fe200078e0a39 */
[----:B------:R-:W-:Y:S01]  /*20e0*/  SEL R7, R2, R7, !P6 ;  /* 0x0000000702077207 */ /* 0x000fe20007000000 */
[----:B------:R-:W-:Y:S01]  /*20f0*/  @!P3 IMAD.MOV R61, RZ, RZ, -R61 ;  /* 0x000000ffff3db224 */ /* 0x000fe200078e0a3d */
[----:B------:R-:W-:Y:S01]  /*2100*/  ISETP.GE.AND P5, PT, R32, RZ, PT ;  /* 0x000000ff2000720c */ /* 0x000fe20003fa6270 */
[----:B------:R-:W-:Y:S01]  /*2110*/  IMAD R5, R5, UR7, RZ ;  /* 0x0000000705057c24 */ /* 0x000fe2000f8e02ff */
[C---:B------:R-:W-:Y:S01]  /*2120*/  SEL R11, R2.reuse, R11, !P6 ;  /* 0x0000000b020b7207 */ /* 0x040fe20007000000 */
[----:B------:R-:W-:Y:S01]  /*2130*/  @!P2 IMAD.MOV R65, RZ, RZ, -R65 ;  /* 0x000000ffff41a224 */ /* 0x000fe200078e0a41 */
[C---:B------:R-:W-:Y:S01]  /*2140*/  SEL R15, R2.reuse, R15, !P6 ;  /* 0x0000000f020f7207 */ /* 0x040fe20007000000 */
[----:B------:R-:W-:Y:S01]  /*2150*/  IMAD R7, R7, UR7, RZ ;  /* 0x0000000707077c24 */ /* 0x000fe2000f8e02ff */
[----:B------:R-:W-:Y:S01]  /*2160*/  IADD3 R4, P2, PT, R5, UR10, RZ ;  /* 0x0000000a05047c10 */ /* 0x000fe2000ff5e0ff */
[----:B------:R-:W-:Y:S01]  /*2170*/  IMAD R11, R11, UR7, RZ ;  /* 0x000000070b0b7c24 */ /* 0x000fe2000f8e02ff */
[----:B------:R-:W-:Y:S01]  /*2180*/  SEL R9, R2, R9, !P6 ;  /* 0x0000000902097207 */ /* 0x000fe20007000000 */
[----:B------:R-:W-:Y:S01]  /*2190*/  IMAD R15, R15, UR7, RZ ;  /* 0x000000070f0f7c24 */ /* 0x000fe2000f8e02ff */
[----:B------:R-:W-:Y:S01]  /*21a0*/  R2UR UR43, R4 ;  /* 0x00000000042b72ca */ /* 0x000fe200000e0000 */
[----:B------:R-:W-:Y:S01]  /*21b0*/  @!P1 IMAD.MOV R59, RZ, RZ, -R59 ;  /* 0x000000ffff3b9224 */ /* 0x000fe200078e0a3b */
[C---:B------:R-:W-:Y:S01]  /*21c0*/  SEL R17, R2.reuse, R17, !P6 ;  /* 0x0000001102117207 */ /* 0x040fe20007000000 */
[----:B------:R-:W-:Y:S01]  /*21d0*/  IMAD R9, R9, UR7, RZ ;  /* 0x0000000709097c24 */ /* 0x000fe2000f8e02ff */
[C---:B------:R-:W-:Y:S01]  /*21e0*/  SEL R23, R2.reuse, R23, !P6 ;  /* 0x0000001702177207 */ /* 0x040fe20007000000 */
[----:B------:R-:W-:Y:S01]  /*21f0*/  @!P5 IMAD.MOV R63, RZ, RZ, -R63 ;  /* 0x000000ffff3fd224 */ /* 0x000fe200078e0a3f */
[----:B------:R-:W-:Y:S01]  /*2200*/  IADD3 R4, P3, PT, R7, UR10, RZ ;  /* 0x0000000a07047c10 */ /* 0x000fe2000ff7e0ff */
[----:B------:R-:W-:Y:S01]  /*2210*/  IMAD R17, R17, UR7, RZ ;  /* 0x0000000711117c24 */ /* 0x000fe2000f8e02ff */
[----:B------:R-:W-:Y:S01]  /*2220*/  LOP3.LUT R90, R69, R90, RZ, 0xfc, !PT ;  /* 0x0000005a455a7212 */ /* 0x000fe200078efcff */
[----:B------:R-:W-:Y:S01]  /*2230*/  IMAD R23, R23, UR7, RZ ;  /* 0x0000000717177c24 */ /* 0x000fe2000f8e02ff */
[----:B------:R-:W-:Y:S01]  /*2240*/  SEL R21, R2, R21, !P6 ;  /* 0x0000001502157207 */ /* 0x000fe20007000000 */
[----:B------:R-:W-:Y:S01]  /*2250*/  @!P0 IMAD.MOV R67, RZ, RZ, -R67 ;  /* 0x000000ffff438224 */ /* 0x000fe200078e0a43 */
[----:B------:R-:W-:-:S02]  /*2260*/  LOP3.LUT R69, R8, 0x90, RZ, 0xc0, !PT ;  /* 0x0000009008457812 */ /* 0x000fc400078ec0ff */
[----:B------:R-:W-:Y:S01]  /*2270*/  R2UR UR42, R4 ;  /* 0x00000000042a72ca */ /* 0x000fe200000e0000 */
[----:B------:R-:W-:Y:S01]  /*2280*/  IMAD R21, R21, UR7, RZ ;  /* 0x0000000715157c24 */ /* 0x000fe2000f8e02ff */
[C---:B------:R-:W-:Y:S02]  /*2290*/  SEL R13, R2.reuse, R13, !P6 ;  /* 0x0000000d020d7207 */ /* 0x040fe40007000000 */
[----:B------:R-:W-:Y:S02]  /*22a0*/  SEL R29, R2, R29, !P6 ;  /* 0x0000001d021d7207 */ /* 0x000fe40007000000 */
[----:B------:R-:W-:Y:S01]  /*22b0*/  IADD3 R8, P5, PT, R11, UR10, RZ ;  /* 0x0000000a0b087c10 */ /* 0x000fe2000ffbe0ff */
[----:B------:R-:W-:Y:S01]  /*22c0*/  IMAD R13, R13, UR7, RZ ;  /* 0x000000070d0d7c24 */ /* 0x000fe2000f8e02ff */
[----:B------:R-:W-:Y:S01]  /*22d0*/  IADD3 R4, P1, PT, R15, UR10, RZ ;  /* 0x0000000a0f047c10 */ /* 0x000fe2000ff3e0ff */
[----:B------:R-:W-:Y:S01]  /*22e0*/  IMAD R29, R29, UR7, RZ ;  /* 0x000000071d1d7c24 */ /* 0x000fe2000f8e02ff */
[----:B------:R-:W-:-:S02]  /*22f0*/  SHF.R.S32.HI R36, RZ, 0x1f, R5 ;  /* 0x0000001fff247819 */ /* 0x000fc40000011405 */
[----:B------:R-:W-:Y:S02]  /*2300*/  SHF.R.S32.HI R30, RZ, 0x1f, R11 ;  /* 0x0000001fff1e7819 */ /* 0x000fe4000001140b */
[----:B------:R-:W-:Y:S02]  /*2310*/  IADD3 R10, P4, PT, R9, UR10, RZ ;  /* 0x0000000a090a7c10 */ /* 0x000fe4000ff9e0ff */
[----:B------:R-:W-:Y:S02]  /*2320*/  SHF.R.S32.HI R32, RZ, 0x1f, R9 ;  /* 0x0000001fff207819 */ /* 0x000fe40000011409 */
[----:B------:R-:W-:Y:S02]  /*2330*/  R2UR UR38, R4 ;  /* 0x00000000042672ca */ /* 0x000fe400000e0000 */
[----:B------:R-:W-:Y:S02]  /*2340*/  SHF.R.S32.HI R34, RZ, 0x1f, R7 ;  /* 0x0000001fff227819 */ /* 0x000fe40000011407 */
[----:B------:R-:W-:-:S02]  /*2350*/  IADD3.X R36, PT, PT, R36, UR11, RZ, P2, !PT ;  /* 0x0000000b24247c10 */ /* 0x000fc400097fe4ff */
[----:B------:R-:W-:Y:S02]  /*2360*/  IADD3.X R30, PT, PT, R30, UR11, RZ, P5, !PT ;  /* 0x0000000b1e1e7c10 */ /* 0x000fe4000affe4ff */
[----:B------:R-:W-:Y:S02]  /*2370*/  LOP3.LUT R6, R69, 0x260, R6, 0xf8, !PT ;  /* 0x0000026045067812 */ /* 0x000fe400078ef806 */
[----:B------:R-:W-:Y:S02]  /*2380*/  CS2R R68, SRZ ;  /* 0x0000000000447805 */ /* 0x000fe4000001ff00 */
[C---:B------:R-:W-:Y:S02]  /*2390*/  SEL R19, R2.reuse, R19, !P6 ;  /* 0x0000001302137207 */ /* 0x040fe40007000000 */
[C---:B------:R-:W-:Y:S02]  /*23a0*/  SEL R25, R2.reuse, R25, !P6 ;  /* 0x0000001902197207 */ /* 0x040fe40007000000 */
[----:B------:R-:W-:Y:S01]  /*23b0*/  SEL R33, R2, R33, !P6 ;  /* 0x0000002102217207 */ /* 0x000fe20007000000 */
[----:B------:R-:W-:Y:S01]  /*23c0*/  IMAD R19, R19, UR7, RZ ;  /* 0x0000000713137c24 */ /* 0x000fe2000f8e02ff */
[----:B------:R-:W-:-:S02]  /*23d0*/  IADD3 R7, P2, PT, R17, UR10, RZ ;  /* 0x0000000a11077c10 */ /* 0x000fc4000ff5e0ff */
[----:B------:R-:W-:Y:S01]  /*23e0*/  IADD3 R4, P5, PT, R23, UR10, RZ ;  /* 0x0000000a17047c10 */ /* 0x000fe2000ffbe0ff */
[----:B------:R-:W-:Y:S01]  /*23f0*/  IMAD R33, R33, UR7, RZ ;  /* 0x0000000721217c24 */ /* 0x000fe2000f8e02ff */
[----:B------:R-:W-:Y:S02]  /*2400*/  SHF.R.S32.HI R26, RZ, 0x1f, R17 ;  /* 0x0000001fff1a7819 */ /* 0x000fe40000011411 */
[----:B------:R-:W-:Y:S02]  /*2410*/  IADD3.X R32, PT, PT, R32, UR11, RZ, P4, !PT ;  /* 0x0000000b20207c10 */ /* 0x000fe4000a7fe4ff */
[----:B------:R-:W-:Y:S02]  /*2420*/  SEL R27, R2, R27, !P6 ;  /* 0x0000001b021b7207 */ /* 0x000fe40007000000 */
[----:B------:R-:W-:Y:S02]  /*2430*/  IADD3 R5, P4, PT, R21, UR10, RZ ;  /* 0x0000000a15057c10 */ /* 0x000fe4000ff9e0ff */
[----:B------:R-:W-:-:S02]  /*2440*/  LOP3.LUT R91, R6, 0x10, R91, 0x78, !PT ;  /* 0x00000010065b7812 */ /* 0x000fc400078e785b */
[----:B------:R-:W-:Y:S02]  /*2450*/  R2UR UR37, R7 ;  /* 0x00000000072572ca */ /* 0x000fe400000e0000 */
[----:B------:R-:W-:Y:S01]  /*2460*/  R2UR UR34, R4 ;  /* 0x00000000042272ca */ /* 0x000fe200000e0000 */
[----:B------:R-:W-:Y:S01]  /*2470*/  IMAD R4, R25, UR7, RZ ;  /* 0x0000000719047c24 */ /* 0x000fe2000f8e02ff */
[----:B------:R-:W-:Y:S02]  /*2480*/  IADD3.X R26, PT, PT, R26, UR11, RZ, P2, !PT ;  /* 0x0000000b1a1a7c10 */ /* 0x000fe400097fe4ff */
[C---:B------:R-:W-:Y:S02]  /*2490*/  SEL R31, R2.reuse, R31, !P6 ;  /* 0x0000001f021f7207 */ /* 0x040fe40007000000 */
[C---:B------:R-:W-:Y:S02]  /*24a0*/  SEL R37, R2.reuse, R37, !P6 ;  /* 0x0000002502257207 */ /* 0x040fe40007000000 */
[----:B------:R-:W-:Y:S01]  /*24b0*/  SEL R41, R2, R41, !P6 ;  /* 0x0000002902297207 */ /* 0x000fe20007000000 */
[----:B------:R-:W-:Y:S01]  /*24c0*/  IMAD R31, R31, UR7, RZ ;  /* 0x000000071f1f7c24 */ /* 0x000fe2000f8e02ff */
[----:B------:R-:W-:Y:S01]  /*24d0*/  IADD3 R6, P0, PT, R13, UR10, RZ ;  /* 0x0000000a0d067c10 */ /* 0x000fe2000ff1e0ff */
[----:B------:R-:W-:Y:S01]  /*24e0*/  IMAD R37, R37, UR7, RZ ;  /* 0x0000000725257c24 */ /* 0x000fe2000f8e02ff */
[----:B------:R-:W-:Y:S01]  /*24f0*/  SHF.R.S32.HI R28, RZ, 0x1f, R13 ;  /* 0x0000001fff1c7819 */ /* 0x000fe2000001140d */
[----:B------:R-:W-:Y:S01]  /*2500*/  IMAD R41, R41, UR7, RZ ;  /* 0x0000000729297c24 */ /* 0x000fe2000f8e02ff */
[----:B------:R-:W-:-:S02]  /*2510*/  IADD3 R7, P2, PT, R29, UR10, RZ ;  /* 0x0000000a1d077c10 */ /* 0x000fc4000ff5e0ff */
[----:B------:R-:W-:Y:S02]  /*2520*/  SHF.R.S32.HI R24, RZ, 0x1f, R21 ;  /* 0x0000001fff187819 */ /* 0x000fe40000011415 */
[----:B------:R-:W-:Y:S01]  /*2530*/  R2UR UR35, R5 ;  /* 0x00000000052372ca */ /* 0x000fe200000e0000 */
[----:B------:R-:W-:Y:S01]  /*2540*/  IMAD R5, R27, UR7, RZ ;  /* 0x000000071b057c24 */ /* 0x000fe2000f8e02ff */
[----:B------:R-:W-:Y:S02]  /*2550*/  R2UR UR39, R6 ;  /* 0x00000000062772ca */ /* 0x000fe400000e0000 */
[----:B------:R-:W-:Y:S02]  /*2560*/  IADD3.X R34, PT, PT, R34, UR11, RZ, P3, !PT ;  /* 0x0000000b22227c10 */ /* 0x000fe40009ffe4ff */
[----:B------:R-:W-:Y:S02]  /*2570*/  SHF.R.S32.HI R27, RZ, 0x1f, R15 ;  /* 0x0000001fff1b7819 */ /* 0x000fe4000001140f */
[----:B------:R-:W-:-:S02]  /*2580*/  IADD3.X R28, PT, PT, R28, UR11, RZ, P0, !PT ;  /* 0x0000000b1c1c7c10 */ /* 0x000fc400087fe4ff */
[----:B------:R-:W-:Y:S02]  /*2590*/  R2UR UR31, R7 ;  /* 0x00000000071f72ca */ /* 0x000fe400000e0000 */
[----:B------:R-:W-:Y:S02]  /*25a0*/  IADD3.X R24, PT, PT, R24, UR11, RZ, P4, !PT ;  /* 0x0000000b18187c10 */ /* 0x000fe4000a7fe4ff */
[C---:B------:R-:W-:Y:S02]  /*25b0*/  SEL R35, R2.reuse, R35, !P6 ;  /* 0x0000002302237207 */ /* 0x040fe40007000000 */
[C---:B------:R-:W-:Y:S02]  /*25c0*/  SEL R39, R2.reuse, R39, !P6 ;  /* 0x0000002702277207 */ /* 0x040fe40007000000 */
[C---:B------:R-:W-:Y:S01]  /*25d0*/  SEL R45, R2.reuse, R45, !P6 ;  /* 0x0000002d022d7207 */ /* 0x040fe20007000000 */
[----:B------:R-:W-:Y:S01]  /*25e0*/  IMAD R35, R35, UR7, RZ ;  /* 0x0000000723237c24 */ /* 0x000fe2000f8e02ff */
        /* <DEDUP_REMOVED lines=8> */
[----:B------:R-:W-:Y:S02]  /*2670*/  IADD3 R7, P4, PT, R33, UR10, RZ ;  /* 0x0000000a21077c10 */ /* 0x000fe4000ff9e0ff */
[----:B------:R-:W-:Y:S02]  /*2680*/  SHF.R.S32.HI R20, RZ, 0x1f, R29 ;  /* 0x0000001fff147819 */ /* 0x000fe4000001141d */
[----:B------:R-:W-:Y:S02]  /*2690*/  R2UR UR40, R8 ;  /* 0x00000000082872ca */ /* 0x000fe400000e0000 */
[----:B------:R-:W-:Y:S02]  /*26a0*/  IADD3.X R27, PT, PT, R27, UR11, RZ, P1, !PT ;  /* 0x0000000b1b1b7c10 */ /* 0x000fe40008ffe4ff */
[----:B------:R-:W-:-:S02]  /*26b0*/  R2UR UR36, R6 ;  /* 0x00000000062472ca */ /* 0x000fc400000e0000 */
[----:B------:R-:W-:Y:S02]  /*26c0*/  IADD3 R8, P1, PT, R5, UR10, RZ ;  /* 0x0000000a05087c10 */ /* 0x000fe4000ff3e0ff */
[----:B------:R-:W-:Y:S02]  /*26d0*/  IADD3.X R25, PT, PT, R25, UR11, RZ, P3, !PT ;  /* 0x0000000b19197c10 */ /* 0x000fe40009ffe4ff */
[----:B------:R-:W-:Y:S02]  /*26e0*/  SHF.R.S32.HI R21, RZ, 0x1f, R5 ;  /* 0x0000001fff157819 */ /* 0x000fe40000011405 */
[----:B------:R-:W-:Y:S02]  /*26f0*/  IADD3.X R22, PT, PT, R22, UR11, RZ, P0, !PT ;  /* 0x0000000b16167c10 */ /* 0x000fe400087fe4ff */
[----:B------:R-:W-:Y:S02]  /*2700*/  R2UR UR29, R7 ;  /* 0x00000000071d72ca */ /* 0x000fe400000e0000 */
[----:B------:R-:W-:-:S02]  /*2710*/  IADD3.X R20, PT, PT, R20, UR11, RZ, P2, !PT ;  /* 0x0000000b14147c10 */ /* 0x000fc400097fe4ff */
        /* <DEDUP_REMOVED lines=14> */
[----:B------:R-:W-:-:S02]  /*2800*/  IADD3.X R21, PT, PT, R21, UR11, RZ, P1, !PT ;  /* 0x0000000b15157c10 */ /* 0x000fc40008ffe4ff */
[----:B------:R-:W-:Y:S02]  /*2810*/  R2UR UR27, R5 ;  /* 0x00000000051b72ca */ /* 0x000fe400000e0000 */
[----:B------:R-:W-:Y:S02]  /*2820*/  IADD3.X R18, PT, PT, R18, UR11, RZ, P4, !PT ;  /* 0x0000000b12127c10 */ /* 0x000fe4000a7fe4ff */
[----:B------:R-:W-:Y:S02]  /*2830*/  R2UR UR25, R7 ;  /* 0x00000000071972ca */ /* 0x000fe400000e0000 */
[----:B------:R-:W-:Y:S02]  /*2840*/  IADD3.X R16, PT, PT, R16, UR11, RZ, P0, !PT ;  /* 0x0000000b10107c10 */ /* 0x000fe400087fe4ff */
[----:B------:R-:W-:Y:S02]  /*2850*/  SEL R55, R2, R55, !P6 ;  /* 0x0000003702377207 */ /* 0x000fe40007000000 */
[----:B------:R-:W-:-:S02]  /*2860*/  IADD3 R6, P5, PT, R35, UR10, RZ ;  /* 0x0000000a23067c10 */ /* 0x000fc4000ffbe0ff */
[----:B------:R-:W-:Y:S01]  /*2870*/  IADD3 R4, P1, PT, R39, UR10, RZ ;  /* 0x0000000a27047c10 */ /* 0x000fe2000ff3e0ff */
[----:B------:R-:W-:Y:S01]  /*2880*/  IMAD R55, R55, UR7, RZ ;  /* 0x0000000737377c24 */ /* 0x000fe2000f8e02ff */
[----:B------:R-:W-:Y:S02]  /*2890*/  SHF.R.S32.HI R19, RZ, 0x1f, R31 ;  /* 0x0000001fff137819 */ /* 0x000fe4000001141f */
[----:B------:R-:W-:Y:S02]  /*28a0*/  SHF.R.S32.HI R17, RZ, 0x1f, R35 ;  /* 0x0000001fff117819 */ /* 0x000fe40000011423 */
[----:B------:R-:W-:Y:S02]  /*28b0*/  IADD3 R5, P4, PT, R45, UR10, RZ ;  /* 0x0000000a2d057c10 */ /* 0x000fe4000ff9e0ff */
[----:B------:R-:W-:Y:S02]  /*28c0*/  IADD3 R7, P0, PT, R49, UR10, RZ ;  /* 0x0000000a31077c10 */ /* 0x000fe4000ff1e0ff */
[----:B------:R-:W-:-:S02]  /*28d0*/  SHF.R.S32.HI R12, RZ, 0x1f, R45 ;  /* 0x0000001fff0c7819 */ /* 0x000fc4000001142d */
[----:B------:R-:W-:Y:S02]  /*28e0*/  CS2R R44, SRZ ;  /* 0x00000000002c7805 */ /* 0x000fe4000001ff00 */
[C---:B------:R-:W-:Y:S02]  /*28f0*/  SEL R51, R2.reuse, R51, !P6 ;  /* 0x0000003302337207 */ /* 0x040fe40007000000 */
[----:B------:R-:W-:Y:S02]  /*2900*/  SEL R53, R2, R53, !P6 ;  /* 0x0000003502357207 */ /* 0x000fe40007000000 */
[----:B------:R-:W-:Y:S01]  /*2910*/  R2UR UR28, R6 ;  /* 0x00000000061c72ca */ /* 0x000fe200000e0000 */
[----:B------:R-:W-:Y:S01]  /*2920*/  IMAD R51, R51, UR7, RZ ;  /* 0x0000000733337c24 */ /* 0x000fe2000f8e02ff */
[----:B------:R-:W-:Y:S01]  /*2930*/  R2UR UR26, R4 ;  /* 0x00000000041a72ca */ /* 0x000fe200000e0000 */
[----:B------:R-:W-:Y:S01]  /*2940*/  IMAD R53, R53, UR7, RZ ;  /* 0x0000000735357c24 */ /* 0x000fe2000f8e02ff */
[----:B------:R-:W-:-:S02]  /*2950*/  IADD3.X R19, PT, PT, R19, UR11, RZ, P3, !PT ;  /* 0x0000000b13137c10 */ /* 0x000fc40009ffe4ff */
[----:B------:R-:W-:Y:S02]  /*2960*/  IADD3.X R17, PT, PT, R17, UR11, RZ, P5, !PT ;  /* 0x0000000b11117c10 */ /* 0x000fe4000affe4ff */
[----:B------:R-:W-:Y:S02]  /*2970*/  R2UR UR21, R7 ;  /* 0x00000000071572ca */ /* 0x000fe400000e0000 */
[----:B------:R-:W-:Y:S02]  /*2980*/  IADD3.X R12, PT, PT, R12, UR11, RZ, P4, !PT ;  /* 0x0000000b0c0c7c10 */ /* 0x000fe4000a7fe4ff */
[----:B------:R-:W-:Y:S02]  /*2990*/  IADD3 R6, P3, PT, R43, UR10, RZ ;  /* 0x0000000a2b067c10 */ /* 0x000fe4000ff7e0ff */
[----:B------:R-:W-:Y:S02]  /*29a0*/  IADD3 R4, P5, PT, R47, UR10, RZ ;  /* 0x0000000a2f047c10 */ /* 0x000fe4000ffbe0ff */
[----:B------:R-:W-:-:S02]  /*29b0*/  SHF.R.S32.HI R13, RZ, 0x1f, R43 ;  /* 0x0000001fff0d7819 */ /* 0x000fc4000001142b */
[----:B------:R-:W-:Y:S02]  /*29c0*/  CS2R R42, SRZ ;  /* 0x00000000002a7805 */ /* 0x000fe4000001ff00 */
[----:B------:R-:W-:Y:S02]  /*29d0*/  IADD3 R7, P4, PT, R57, UR10, RZ ;  /* 0x0000000a39077c10 */ /* 0x000fe4000ff9e0ff */
[C---:B------:R-:W-:Y:S02]  /*29e0*/  SEL R59, R2.reuse, R59, !P6 ;  /* 0x0000003b023b7207 */ /* 0x040fe40007000000 */
[C---:B------:R-:W-:Y:S02]  /*29f0*/  SEL R61, R2.reuse, R61, !P6 ;  /* 0x0000003d023d7207 */ /* 0x040fe40007000000 */
[----:B------:R-:W-:Y:S01]  /*2a00*/  SEL R63, R2, R63, !P6 ;  /* 0x0000003f023f7207 */ /* 0x000fe20007000000 */
[----:B------:R-:W-:Y:S01]  /*2a10*/  IMAD R59, R59, UR7, RZ ;  /* 0x000000073b3b7c24 */ /* 0x000fe2000f8e02ff */
[----:B------:R-:W-:Y:S01]  /*2a20*/  SHF.R.S32.HI R15, RZ, 0x1f, R39 ;  /* 0x0000001fff0f7819 */ /* 0x000fe20000011427 */
[----:B------:R-:W-:Y:S01]  /*2a30*/  IMAD R61, R61, UR7, RZ ;  /* 0x000000073d3d7c24 */ /* 0x000fe2000f8e02ff */
[----:B------:R-:W-:Y:S01]  /*2a40*/  SHF.R.S32.HI R14, RZ, 0x1f, R41 ;  /* 0x0000001fff0e7819 */ /* 0x000fe20000011429 */
[----:B------:R-:W-:Y:S01]  /*2a50*/  IMAD R63, R63, UR7, RZ ;  /* 0x000000073f3f7c24 */ /* 0x000fe2000f8e02ff */
[----:B------:R-:W-:-:S02]  /*2a60*/  R2UR UR22, R4 ;  /* 0x00000000041672ca */ /* 0x000fc400000e0000 */
[----:B------:R-:W-:Y:S02]  /*2a70*/  CS2R R40, SRZ ;  /* 0x0000000000287805 */ /* 0x000fe4000001ff00 */
[----:B------:R-:W-:Y:S02]  /*2a80*/  IADD3.X R13, PT, PT, R13, UR11, RZ, P3, !PT ;  /* 0x0000000b0d0d7c10 */ /* 0x000fe40009ffe4ff */
[----:B------:R-:W-:Y:S02]  /*2a90*/  CS2R R38, SRZ ;  /* 0x0000000000267805 */ /* 0x000fe4000001ff00 */
[----:B------:R-:W-:Y:S02]  /*2aa0*/  R2UR UR17, R7 ;  /* 0x00000000071172ca */ /* 0x000fe400000e0000 */
[----:B------:R-:W-:Y:S02]  /*2ab0*/  IADD3 R4, P3, PT, R55, UR10, RZ ;  /* 0x0000000a37047c10 */ /* 0x000fe4000ff7e0ff */
[----:B------:R-:W-:-:S02]  /*2ac0*/  SHF.R.S32.HI R7, RZ, 0x1f, R55 ;  /* 0x0000001fff077819 */ /* 0x000fc40000011437 */
[----:B------:R-:W-:Y:S02]  /*2ad0*/  CS2R R54, SRZ ;  /* 0x0000000000367805 */ /* 0x000fe4000001ff00 */
[----:B------:R-:W-:Y:S02]  /*2ae0*/  R2UR UR41, R10 ;  /* 0x000000000a2972ca */ /* 0x000fe400000e0000 */
[----:B------:R-:W-:Y:S02]  /*2af0*/  R2UR UR24, R6 ;  /* 0x00000000061872ca */ /* 0x000fe400000e0000 */
[----:B------:R-:W-:Y:S02]  /*2b00*/  R2UR UR23, R5 ;  /* 0x00000000051772ca */ /* 0x000fe400000e0000 */
[----:B------:R-:W-:Y:S02]  /*2b10*/  IADD3.X R15, PT, PT, R15, UR11, RZ, P1, !PT ;  /* 0x0000000b0f0f7c10 */ /* 0x000fe40008ffe4ff */
[----:B------:R-:W-:-:S02]  /*2b20*/  IADD3.X R14, PT, PT, R14, UR11, RZ, P2, !PT ;  /* 0x0000000b0e0e7c10 */ /* 0x000fc400097fe4ff */
[----:B------:R-:W-:Y:S02]  /*2b30*/  IADD3 R6, P1, PT, R51, UR10, RZ ;  /* 0x0000000a33067c10 */ /* 0x000fe4000ff3e0ff */
[----:B------:R-:W-:Y:S02]  /*2b40*/  IADD3 R5, P2, PT, R53, UR10, RZ ;  /* 0x0000000a35057c10 */ /* 0x000fe4000ff5e0ff */
[----:B------:R-:W-:Y:S02]  /*2b50*/  SHF.R.S32.HI R11, RZ, 0x1f, R47 ;  /* 0x0000001fff0b7819 */ /* 0x000fe4000001142f */
[----:B------:R-:W-:Y:S02]  /*2b60*/  CS2R R46, SRZ ;  /* 0x00000000002e7805 */ /* 0x000fe4000001ff00 */
[----:B------:R-:W-:Y:S02]  /*2b70*/  SHF.R.S32.HI R10, RZ, 0x1f, R49 ;  /* 0x0000001fff0a7819 */ /* 0x000fe40000011431 */
[----:B------:R-:W-:-:S02]  /*2b80*/  CS2R R48, SRZ ;  /* 0x0000000000307805 */ /* 0x000fc4000001ff00 */
[C---:B------:R-:W-:Y:S02]  /*2b90*/  SEL R65, R2.reuse, R65, !P6 ;  /* 0x0000004102417207 */ /* 0x040fe40007000000 */
[----:B------:R-:W-:Y:S02]  /*2ba0*/  SEL R2, R2, R67, !P6 ;  /* 0x0000004302027207 */ /* 0x000fe40007000000 */
[----:B------:R-:W-:Y:S02]  /*2bb0*/  CS2R R66, SRZ ;  /* 0x0000000000427805 */ /* 0x000fe4000001ff00 */
[----:B------:R-:W-:Y:S01]  /*2bc0*/  IADD3.X R7, PT, PT, R7, UR11, RZ, P3, !PT ;  /* 0x0000000b07077c10 */ /* 0x000fe20009ffe4ff */
[----:B------:R-:W-:Y:S01]  /*2bd0*/  IMAD R65, R65, UR7, RZ ;  /* 0x0000000741417c24 */ /* 0x000fe2000f8e02ff */
[----:B------:R-:W-:Y:S01]  /*2be0*/  IADD3 R96, P3, PT, R3, UR8, RZ ;  /* 0x0000000803607c10 */ /* 0x000fe2000ff7e0ff */
[----:B------:R-:W0:Y:S01]  /*2bf0*/  LDCU UR8, c[0x0][0x3ac] ;  /* 0x00007580ff0877ac */ /* 0x000e220008000800 */
[----:B------:R-:W-:Y:S01]  /*2c00*/  R2UR UR20, R6 ;  /* 0x00000000061472ca */ /* 0x000fe200000e0000 */
[----:B------:R-:W-:Y:S01]  /*2c10*/  IMAD R29, R2, UR7, RZ ;  /* 0x00000007021d7c24 */ /* 0x000fe2000f8e02ff */
[----:B------:R-:W-:Y:S01]  /*2c20*/  R2UR UR19, R5 ;  /* 0x00000000051372ca */ /* 0x000fe200000e0000 */
[----:B------:R-:W-:Y:S01]  /*2c30*/  USHF.R.S32.HI UR7, URZ, 0x1f, UR5 ;  /* 0x0000001fff077899 */ /* 0x000fe20008011405 */
[----:B------:R-:W-:-:S02]  /*2c40*/  R2UR UR18, R4 ;  /* 0x00000000041272ca */ /* 0x000fc400000e0000 */
[----:B------:R-:W-:Y:S01]  /*2c50*/  IADD3.X R11, PT, PT, R11, UR11, RZ, P5, !PT ;  /* 0x0000000b0b0b7c10 */ /* 0x000fe2000affe4ff */
[----:B------:R-:W-:Y:S01]  /*2c60*/  ULEA.HI UR7, UR7, UR5, URZ, 0x5 ;  /* 0x0000000507077291 */ /* 0x000fe2000f8f28ff */
[----:B------:R-:W-:Y:S02]  /*2c70*/  IADD3.X R10, PT, PT, R10, UR11, RZ, P0, !PT ;  /* 0x0000000b0a0a7c10 */ /* 0x000fe400087fe4ff */
[----:B------:R-:W-:Y:S01]  /*2c80*/  IADD3 R6, P5, PT, R59, UR10, RZ ;  /* 0x0000000a3b067c10 */ /* 0x000fe2000ffbe0ff */
[----:B------:R-:W-:Y:S01]  /*2c90*/  USHF.R.S32.HI UR7, URZ, 0x5, UR7 ;  /* 0x00000005ff077899 */ /* 0x000fe20008011407 */
[----:B------:R-:W-:Y:S02]  /*2ca0*/  IADD3 R5, P6, PT, R61, UR10, RZ ;  /* 0x0000000a3d057c10 */ /* 0x000fe4000ffde0ff */
[----:B------:R-:W-:Y:S02]  /*2cb0*/  IADD3 R4, P0, PT, R63, UR10, RZ ;  /* 0x0000000a3f047c10 */ /* 0x000fe4000ff1e0ff */
[----:B------:R-:W-:Y:S01]  /*2cc0*/  R2UR UR33, R9 ;  /* 0x00000000092172ca */ /* 0x000fe200000e0000 */
[----:B0-----:R-:W-:Y:S01]  /*2cd0*/  IMAD R111, R89, UR8, RZ ;  /* 0x00000008596f7c24 */ /* 0x001fe2000f8e02ff */
[----:B------:R-:W-:Y:S01]  /*2ce0*/  R2UR UR32, R8 ;  /* 0x00000000082072ca */ /* 0x000fe200000e0000 */
[----:B------:R-:W-:Y:S01]  /*2cf0*/  USHF.L.U32 UR5, UR8, 0x5, URZ ;  /* 0x0000000508057899 */ /* 0x000fe200080006ff */
[----:B------:R-:W-:-:S02]  /*2d00*/  SHF.R.S32.HI R9, RZ, 0x1f, R51 ;  /* 0x0000001fff097819 */ /* 0x000fc40000011433 */
[----:B------:R-:W-:Y:S02]  /*2d10*/  CS2R R50, SRZ ;  /* 0x0000000000327805 */ /* 0x000fe4000001ff00 */
[----:B------:R-:W-:Y:S02]  /*2d20*/  SHF.R.S32.HI R8, RZ, 0x1f, R53 ;  /* 0x0000001fff087819 */ /* 0x000fe40000011435 */
[----:B------:R-:W-:Y:S02]  /*2d30*/  CS2R R52, SRZ ;  /* 0x0000000000347805 */ /* 0x000fe4000001ff00 */
[----:B------:R-:W-:Y:S02]  /*2d40*/  R2UR UR16, R6 ;  /* 0x00000000061072ca */ /* 0x000fe400000e0000 */
[----:B------:R-:W-:Y:S02]  /*2d50*/  R2UR UR15, R5 ;  /* 0x00000000050f72ca */ /* 0x000fe400000e0000 */
[----:B------:R-:W-:-:S02]  /*2d60*/  R2UR UR14, R4 ;  /* 0x00000000040e72ca */ /* 0x000fc400000e0000 */
[----:B------:R-:W-:Y:S02]  /*2d70*/  SHF.R.S32.HI R6, RZ, 0x1f, R57 ;  /* 0x0000001fff067819 */ /* 0x000fe40000011439 */
[----:B------:R-:W-:Y:S02]  /*2d80*/  CS2R R56, SRZ ;  /* 0x0000000000387805 */ /* 0x000fe4000001ff00 */
[----:B------:R-:W-:Y:S02]  /*2d90*/  SHF.R.S32.HI R5, RZ, 0x1f, R59 ;  /* 0x0000001fff057819 */ /* 0x000fe4000001143b */
[----:B------:R-:W-:Y:S02]  /*2da0*/  CS2R R58, SRZ ;  /* 0x00000000003a7805 */ /* 0x000fe4000001ff00 */
[----:B------:R-:W-:Y:S02]  /*2db0*/  SHF.R.S32.HI R4, RZ, 0x1f, R61 ;  /* 0x0000001fff047819 */ /* 0x000fe4000001143d */
[----:B------:R-:W-:-:S02]  /*2dc0*/  CS2R R60, SRZ ;  /* 0x00000000003c7805 */ /* 0x000fc4000001ff00 */
[----:B------:R-:W-:Y:S02]  /*2dd0*/  SHF.R.S32.HI R2, RZ, 0x1f, R63 ;  /* 0x0000001fff027819 */ /* 0x000fe4000001143f */
[----:B------:R-:W-:Y:S02]  /*2de0*/  CS2R R62, SRZ ;  /* 0x00000000003e7805 */ /* 0x000fe4000001ff00 */
[----:B------:R-:W-:Y:S02]  /*2df0*/  IADD3.X R9, PT, PT, R9, UR11, RZ, P1, !PT ;  /* 0x0000000b09097c10 */ /* 0x000fe40008ffe4ff */
[----:B------:R-:W-:Y:S02]  /*2e00*/  IADD3.X R8, PT, PT, R8, UR11, RZ, P2, !PT ;  /* 0x0000000b08087c10 */ /* 0x000fe400097fe4ff */
[----:B------:R-:W-:Y:S02]  /*2e10*/  IADD3 R92, P1, PT, R65, UR10, RZ ;  /* 0x0000000a415c7c10 */ /* 0x000fe4000ff3e0ff */
[----:B------:R-:W-:-:S02]  /*2e20*/  IADD3 R98, P2, PT, R29, UR10, RZ ;  /* 0x0000000a1d627c10 */ /* 0x000fc4000ff5e0ff */
[----:B------:R-:W-:Y:S02]  /*2e30*/  SHF.R.S32.HI R65, RZ, 0x1f, R65 ;  /* 0x0000001fff417819 */ /* 0x000fe40000011441 */
[----:B------:R-:W-:Y:S02]  /*2e40*/  SHF.R.S32.HI R29, RZ, 0x1f, R29 ;  /* 0x0000001fff1d7819 */ /* 0x000fe4000001141d */
[----:B------:R-:W-:Y:S02]  /*2e50*/  IADD3.X R6, PT, PT, R6, UR11, RZ, P4, !PT ;  /* 0x0000000b06067c10 */ /* 0x000fe4000a7fe4ff */
[----:B------:R-:W-:Y:S02]  /*2e60*/  IADD3.X R5, PT, PT, R5, UR11, RZ, P5, !PT ;  /* 0x0000000b05057c10 */ /* 0x000fe4000affe4ff */
[----:B------:R-:W-:Y:S02]  /*2e70*/  IADD3.X R4, PT, PT, R4, UR11, RZ, P6, !PT ;  /* 0x0000000b04047c10 */ /* 0x000fe4000b7fe4ff */
[----:B------:R-:W-:-:S02]  /*2e80*/  IADD3.X R2, PT, PT, R2, UR11, RZ, P0, !PT ;  /* 0x0000000b02027c10 */ /* 0x000fc400087fe4ff */
[----:B------:R-:W-:Y:S02]  /*2e90*/  IADD3.X R110, PT, PT, R65, UR11, RZ, P1, !PT ;  /* 0x0000000b416e7c10 */ /* 0x000fe40008ffe4ff */
[----:B------:R-:W-:Y:S02]  /*2ea0*/  CS2R R64, SRZ ;  /* 0x0000000000407805 */ /* 0x000fe4000001ff00 */
[----:B------:R-:W-:Y:S02]  /*2eb0*/  IADD3.X R100, PT, PT, R29, UR11, RZ, P2, !PT ;  /* 0x0000000b1d647c10 */ /* 0x000fe400097fe4ff */
[----:B------:R-:W-:Y:S02]  /*2ec0*/  R2UR UR50, R11 ;  /* 0x000000000b3272ca */ /* 0x000fe400000e0000 */
[----:B------:R-:W-:Y:S02]  /*2ed0*/  R2UR UR49, R10 ;  /* 0x000000000a3172ca */ /* 0x000fe400000e0000 */
[----:B------:R-:W-:-:S02]  /*2ee0*/  R2UR UR48, R9 ;  /* 0x00000000093072ca */ /* 0x000fc400000e0000 */
[----:B------:R-:W-:Y:S02]  /*2ef0*/  R2UR UR47, R8 ;  /* 0x00000000082f72ca */ /* 0x000fe400000e0000 */
[----:B------:R-:W-:Y:S02]  /*2f00*/  R2UR UR46, R7 ;  /* 0x00000000072e72ca */ /* 0x000fe400000e0000 */
[----:B------:R-:W-:Y:S02]  /*2f10*/  R2UR UR45, R6 ;  /* 0x00000000062d72ca */ /* 0x000fe400000e0000 */
[----:B------:R-:W-:Y:S02]  /*2f20*/  R2UR UR44, R5 ;  /* 0x00000000052c72ca */ /* 0x000fe400000e0000 */
[----:B------:R-:W-:Y:S02]  /*2f30*/  R2UR UR11, R4 ;  /* 0x00000000040b72ca */ /* 0x000fe400000e0000 */
[----:B------:R-:W-:-:S02]  /*2f40*/  R2UR UR10, R2 ;  /* 0x00000000020a72ca */ /* 0x000fc400000e0000 */
[----:B------:R-:W-:Y:S02]  /*2f50*/  R2UR UR71, R36 ;  /* 0x00000000244772ca */ /* 0x000fe400000e0000 */
[----:B------:R-:W-:Y:S02]  /*2f60*/  CS2R R36, SRZ ;  /* 0x0000000000247805 */ /* 0x000fe4000001ff00 */
[----:B------:R-:W-:Y:S02]  /*2f70*/  R2UR UR70, R34 ;  /* 0x00000000224672ca */ /* 0x000fe400000e0000 */
[----:B------:R-:W-:Y:S02]  /*2f80*/  CS2R R34, SRZ ;  /* 0x0000000000227805 */ /* 0x000fe4000001ff00 */
[----:B------:R-:W-:Y:S02]  /*2f90*/  R2UR UR69, R32 ;  /* 0x00000000204572ca */ /* 0x000fe400000e0000 */
[----:B------:R-:W-:-:S02]  /*2fa0*/  CS2R R32, SRZ ;  /* 0x0000000000207805 */ /* 0x000fc4000001ff00 */
[----:B------:R-:W-:Y:S02]  /*2fb0*/  R2UR UR68, R30 ;  /* 0x000000001e4472ca */ /* 0x000fe400000e0000 */
[----:B------:R-:W-:Y:S02]  /*2fc0*/  CS2R R30, SRZ ;  /* 0x00000000001e7805 */ /* 0x000fe4000001ff00 */
[----:B------:R-:W-:Y:S02]  /*2fd0*/  R2UR UR67, R28 ;  /* 0x000000001c4372ca */ /* 0x000fe400000e0000 */
[----:B------:R-:W-:Y:S02]  /*2fe0*/  CS2R R28, SRZ ;  /* 0x00000000001c7805 */ /* 0x000fe4000001ff00 */
[----:B------:R-:W-:Y:S02]  /*2ff0*/  R2UR UR66, R27 ;  /* 0x000000001b4272ca */ /* 0x000fe400000e0000 */
[----:B------:R-:W-:-:S02]  /*3000*/  R2UR UR65, R26 ;  /* 0x000000001a4172ca */ /* 0x000fc400000e0000 */
[----:B------:R-:W-:Y:S02]  /*3010*/  CS2R R26, SRZ ;  /* 0x00000000001a7805 */ /* 0x000fe4000001ff00 */
[----:B------:R-:W-:Y:S02]  /*3020*/  R2UR UR64, R25 ;  /* 0x00000000194072ca */ /* 0x000fe400000e0000 */
        /* <DEDUP_REMOVED lines=20> */
[----:B------:R-:W-:Y:S02]  /*3170*/  SHF.R.S32.HI R95, RZ, 0x1f, R111 ;  /* 0x0000001fff5f7819 */ /* 0x000fe4000001146f */
[----:B------:R-:W-:-:S02]  /*3180*/  LOP3.LUT R94, R90, 0x10, RZ, 0x3c, !PT ;  /* 0x000000105a5e7812 */ /* 0x000fc400078e3cff */
[C---:B------:R-:W-:Y:S02]  /*3190*/  LOP3.LUT R93, R90.reuse, 0x20, RZ, 0x3c, !PT ;  /* 0x000000205a5d7812 */ /* 0x040fe400078e3cff */
[----:B------:R-:W-:Y:S02]  /*31a0*/  LOP3.LUT R99, R90, 0x30, RZ, 0x3c, !PT ;  /* 0x000000305a637812 */ /* 0x000fe400078e3cff */
[----:B------:R-:W-:Y:S01]  /*31b0*/  LEA.HI.X.SX32 R97, R3, UR9, 0x1, P3 ;  /* 0x0000000903617c11 */ /* 0x000fe200098f0eff */
[----:B---3--:R-:W0:Y:S06]  /*31c0*/  LDCU UR9, c[0x0][0x3a8] ;  /* 0x00007500ff0977ac */ /* 0x008e2c0008000800 */
.L_x_1:
[C---:B------:R-:W-:Y:S02]  /*31d0*/  ISETP.GT.AND P0, PT, R102.reuse, RZ, PT ;  /* 0x000000ff6600720c */ /* 0x040fe40003f04270 */
[----:B------:R-:W-:Y:S02]  /*31e0*/  ISETP.GT.AND P2, PT, R102, 0x1, PT ;  /* 0x000000016600780c */ /* 0x000fe40003f44270 */
[----:B0-----:R-:W-:Y:S02]  /*31f0*/  IADD3 R2, P1, PT, R96, UR9, RZ ;  /* 0x0000000960027c10 */ /* 0x001fe4000ff3e0ff */
[----:B------:R-:W-:Y:S02]  /*3200*/  PRMT R11, RZ, 0x7610, R11 ;  /* 0x00007610ff0b7816 */ /* 0x000fe4000000000b */
[----:B------:R-:W-:Y:S01]  /*3210*/  PRMT R77, RZ, 0x7610, R77 ;  /* 0x00007610ff4d7816 */ /* 0x000fe2000000004d */
[C---:B------:R-:W-:Y:S01]  /*3220*/  IMAD.SHL.U32 R5, R104.reuse, 0x2, RZ ;  /* 0x0000000268057824 */ /* 0x040fe200078e00ff */
[C---:B------:R-:W-:Y:S01]  /*3230*/  LEA.HI.X.SX32 R3, R104.reuse, R97, 0x1, P1 ;  /* 0x0000006168037211 */ /* 0x040fe200008f0eff */
[----:B------:R-:W-:Y:S01]  /*3240*/  IMAD R7, R104, 0x3, RZ ;  /* 0x0000000368077824 */ /* 0x000fe200078e02ff */
[----:B------:R-:W-:Y:S01]  /*3250*/  ISETP.GT.AND P3, PT, R102, 0x2, PT ;  /* 0x000000026600780c */ /* 0x000fe20003f64270 */
[----:B------:R-:W-:Y:S01]  /*3260*/  IMAD.SHL.U32 R9, R104, 0x4, RZ ;  /* 0x0000000468097824 */ /* 0x000fe200078e00ff */
[C---:B------:R-:W-:Y:S01]  /*3270*/  ISETP.GT.AND P4, PT, R102.reuse, 0x3, PT ;  /* 0x000000036600780c */ /* 0x040fe20003f84270 */
[----:B------:R-:W2:Y:S01]  /*3280*/  @P0 LDG.E.U8 R11, desc[UR12][R96.64] ;  /* 0x0000000c600b0981 */ /* 0x000ea2000c1e1100 */
[----:B------:R-:W-:-:S02]  /*3290*/  ISETP.GT.AND P5, PT, R102, 0x4, PT ;  /* 0x000000046600780c */ /* 0x000fc40003fa4270 */
[-C--:B------:R-:W-:Y:S01]  /*32a0*/  IADD3 R6, P1, PT, R7, R96.reuse, RZ ;  /* 0x0000006007067210 */ /* 0x080fe20007f3e0ff */
[----:B------:R0:W3:Y:S01]  /*32b0*/  @P2 LDG.E.U8 R77, desc[UR12][R2.64] ;  /* 0x0000000c024d2981 */ /* 0x0000e2000c1e1100 */
[-C--:B------:R-:W-:Y:S02]  /*32c0*/  IADD3 R4, P2, PT, R5, R96.reuse, RZ ;  /* 0x0000006005047210 */ /* 0x080fe40007f5e0ff */
[----:B------:R-:W-:Y:S02]  /*32d0*/  IADD3 R8, P0, PT, R9, R96, RZ ;  /* 0x0000006009087210 */ /* 0x000fe40007f1e0ff */
[----:B------:R-:W-:Y:S02]  /*32e0*/  PRMT R10, RZ, 0x7610, R10 ;  /* 0x00007610ff0a7816 */ /* 0x000fe4000000000a */
[----:B------:R-:W-:Y:S02]  /*32f0*/  PRMT R76, RZ, 0x7610, R76 ;  /* 0x00007610ff4c7816 */ /* 0x000fe4000000004c */
[----:B------:R-:W-:-:S02]  /*3300*/  PRMT R78, RZ, 0x7610, R78 ;  /* 0x00007610ff4e7816 */ /* 0x000fc4000000004e */
[-C--:B------:R-:W-:Y:S02]  /*3310*/  LEA.HI.X.SX32 R5, R5, R97.reuse, 0x1, P2 ;  /* 0x0000006105057211 */ /* 0x080fe400010f0eff */
[-C--:B------:R-:W-:Y:S02]  /*3320*/  LEA.HI.X.SX32 R7, R7, R97.reuse, 0x1, P1 ;  /* 0x0000006107077211 */ /* 0x080fe400008f0eff */
[----:B------:R-:W-:Y:S01]  /*3330*/  LEA.HI.X.SX32 R9, R9, R97, 0x1, P0 ;  /* 0x0000006109097211 */ /* 0x000fe200000f0eff */
[----:B------:R1:W4:Y:S01]  /*3340*/  @P3 LDG.E.U8 R10, desc[UR12][R4.64] ;  /* 0x0000000c040a3981 */ /* 0x000322000c1e1100 */
[----:B0-----:R-:W-:Y:S01]  /*3350*/  IMAD R3, R104, 0x5, RZ ;  /* 0x0000000568037824 */ /* 0x001fe200078e02ff */
[----:B------:R-:W-:Y:S01]  /*3360*/  ISETP.GT.AND P3, PT, R102, 0x5, PT ;  /* 0x000000056600780c */ /* 0x000fe20003f64270 */
[C---:B------:R-:W-:Y:S01]  /*3370*/  IMAD R81, R104.reuse, 0x6, RZ ;  /* 0x0000000668517824 */ /* 0x040fe200078e02ff */
[----:B------:R0:W5:Y:S01]  /*3380*/  @P4 LDG.E.U8 R76, desc[UR12][R6.64] ;  /* 0x0000000c064c4981 */ /* 0x000162000c1e1100 */
[----:B------:R-:W-:Y:S01]  /*3390*/  IMAD R79, R104, 0x7, RZ ;  /* 0x00000007684f7824 */ /* 0x000fe200078e02ff */
[----:B------:R-:W-:-:S02]  /*33a0*/  ISETP.GT.AND P4, PT, R102, 0x6, PT ;  /* 0x000000066600780c */ /* 0x000fc40003f84270 */
[----:B------:R0:W4:Y:S01]  /*33b0*/  @P5 LDG.E.U8 R78, desc[UR12][R8.64] ;  /* 0x0000000c084e5981 */ /* 0x000122000c1e1100 */
[----:B------:R-:W-:Y:S02]  /*33c0*/  ISETP.GT.AND P5, PT, R102, 0x7, PT ;  /* 0x000000076600780c */ /* 0x000fe40003fa4270 */
[-C--:B------:R-:W-:Y:S02]  /*33d0*/  IADD3 R2, P2, PT, R3, R96.reuse, RZ ;  /* 0x0000006003027210 */ /* 0x080fe40007f5e0ff */
[-C--:B-1----:R-:W-:Y:S02]  /*33e0*/  IADD3 R4, P1, PT, R81, R96.reuse, RZ ;  /* 0x0000006051047210 */ /* 0x082fe40007f3e0ff */
[----:B0-----:R-:W-:Y:S02]  /*33f0*/  IADD3 R6, P0, PT, R79, R96, RZ ;  /* 0x000000604f067210 */ /* 0x001fe40007f1e0ff */
[----:B------:R-:W-:Y:S02]  /*3400*/  PRMT R80, RZ, 0x7610, R80 ;  /* 0x00007610ff507816 */ /* 0x000fe40000000050 */
[----:B------:R-:W-:-:S02]  /*3410*/  PRMT R82, RZ, 0x7610, R82 ;  /* 0x00007610ff527816 */ /* 0x000fc40000000052 */
[----:B------:R-:W-:Y:S02]  /*3420*/  PRMT R84, RZ, 0x7610, R84 ;  /* 0x00007610ff547816 */ /* 0x000fe40000000054 */
[-C--:B------:R-:W-:Y:S02]  /*3430*/  LEA.HI.X.SX32 R3, R3, R97.reuse, 0x1, P2 ;  /* 0x0000006103037211 */ /* 0x080fe400010f0eff */
[-C--:B------:R-:W-:Y:S02]  /*3440*/  LEA.HI.X.SX32 R5, R81, R97.reuse, 0x1, P1 ;  /* 0x0000006151057211 */ /* 0x080fe400008f0eff */
[----:B------:R-:W-:Y:S01]  /*3450*/  LEA.HI.X.SX32 R7, R79, R97, 0x1, P0 ;  /* 0x000000614f077211 */ /* 0x000fe200000f0eff */
[----:B------:R0:W4:Y:S01]  /*3460*/  @P3 LDG.E.U8 R80, desc[UR12][R2.64] ;  /* 0x0000000c02503981 */ /* 0x000122000c1e1100 */
[----:B------:R-:W-:Y:S01]  /*3470*/  IMAD.SHL.U32 R9, R104, 0x8, RZ ;  /* 0x0000000868097824 */ /* 0x000fe200078e00ff */
[----:B------:R-:W-:Y:S01]  /*3480*/  ISETP.GT.AND P3, PT, R102, 0x8, PT ;  /* 0x000000086600780c */ /* 0x000fe20003f64270 */
[C---:B------:R-:W-:Y:S01]  /*3490*/  IMAD R85, R104.reuse, 0x9, RZ ;  /* 0x0000000968557824 */ /* 0x040fe200078e02ff */
[----:B------:R1:W4:Y:S01]  /*34a0*/  @P4 LDG.E.U8 R82, desc[UR12][R4.64] ;  /* 0x0000000c04524981 */ /* 0x000322000c1e1100 */
[----:B------:R-:W-:Y:S01]  /*34b0*/  IMAD R83, R104, 0xa, RZ ;  /* 0x0000000a68537824 */ /* 0x000fe200078e02ff */
[----:B------:R-:W-:-:S02]  /*34c0*/  ISETP.GT.AND P4, PT, R102, 0x9, PT ;  /* 0x000000096600780c */ /* 0x000fc40003f84270 */
[----:B------:R1:W4:Y:S01]  /*34d0*/  @P5 LDG.E.U8 R84, desc[UR12][R6.64] ;  /* 0x0000000c06545981 */ /* 0x000322000c1e1100 */
[----:B------:R-:W-:Y:S02]  /*34e0*/  ISETP.GT.AND P5, PT, R102, 0xa, PT ;  /* 0x0000000a6600780c */ /* 0x000fe40003fa4270 */
[-C--:B------:R-:W-:Y:S02]  /*34f0*/  IADD3 R8, P2, PT, R9, R96.reuse, RZ ;  /* 0x0000006009087210 */ /* 0x080fe40007f5e0ff */
[-C--:B0-----:R-:W-:Y:S02]  /*3500*/  IADD3 R2, P1, PT, R85, R96.reuse, RZ ;  /* 0x0000006055027210 */ /* 0x081fe40007f3e0ff */
[----:B-1----:R-:W-:Y:S02]  /*3510*/  IADD3 R4, P0, PT, R83, R96, RZ ;  /* 0x0000006053047210 */ /* 0x002fe40007f1e0ff */
[----:B------:R-:W-:Y:S02]  /*3520*/  PRMT R79, RZ, 0x7610, R79 ;  /* 0x00007610ff4f7816 */ /* 0x000fe4000000004f */
[----:B------:R-:W-:-:S02]  /*3530*/  PRMT R81, RZ, 0x7610, R81 ;  /* 0x00007610ff517816 */ /* 0x000fc40000000051 */
[----:B------:R-:W-:Y:S02]  /*3540*/  PRMT R112, RZ, 0x7610, R112 ;  /* 0x00007610ff707816 */ /* 0x000fe40000000070 */
[-C--:B------:R-:W-:Y:S02]  /*3550*/  LEA.HI.X.SX32 R9, R9, R97.reuse, 0x1, P2 ;  /* 0x0000006109097211 */ /* 0x080fe400010f0eff */
[-C--:B------:R-:W-:Y:S02]  /*3560*/  LEA.HI.X.SX32 R3, R85, R97.reuse, 0x1, P1 ;  /* 0x0000006155037211 */ /* 0x080fe400008f0eff */
[----:B------:R-:W-:Y:S01]  /*3570*/  LEA.HI.X.SX32 R5, R83, R97, 0x1, P0 ;  /* 0x0000006153057211 */ /* 0x000fe200000f0eff */
[C---:B------:R-:W-:Y:S01]  /*3580*/  IMAD R85, R104.reuse, 0xc, RZ ;  /* 0x0000000c68557824 */ /* 0x040fe200078e02ff */
[----:B------:R0:W4:Y:S01]  /*3590*/  @P3 LDG.E.U8 R79, desc[UR12][R8.64] ;  /* 0x0000000c084f3981 */ /* 0x000122000c1e1100 */
[----:B------:R-:W-:Y:S01]  /*35a0*/  IMAD R7, R104, 0xb, RZ ;  /* 0x0000000b68077824 */ /* 0x000fe200078e02ff */
[----:B------:R-:W-:Y:S01]  /*35b0*/  ISETP.GT.AND P3, PT, R102, 0xb, PT ;  /* 0x0000000b6600780c */ /* 0x000fe20003f64270 */
[----:B------:R-:W-:Y:S01]  /*35c0*/  IMAD R113, R104, 0xd, RZ ;  /* 0x0000000d68717824 */ /* 0x000fe200078e02ff */
[----:B------:R1:W4:Y:S01]  /*35d0*/  @P4 LDG.E.U8 R81, desc[UR12][R2.64] ;  /* 0x0000000c02514981 */ /* 0x000322000c1e1100 */
[----:B------:R-:W-:-:S03]  /*35e0*/  ISETP.GT.AND P4, PT, R102, 0xc, PT ;  /* 0x0000000c6600780c */ /* 0x000fc60003f84270 */
[----:B------:R1:W4:Y:S01]  /*35f0*/  @P5 LDG.E.U8 R112, desc[UR12][R4.64] ;  /* 0x0000000c04705981 */ /* 0x000322000c1e1100 */
[----:B------:R-:W-:Y:S02]  /*3600*/  ISETP.GT.AND P5, PT, R102, 0xd, PT ;  /* 0x0000000d6600780c */ /* 0x000fe40003fa4270 */
[-C--:B0-----:R-:W-:Y:S02]  /*3610*/  IADD3 R8, P1, PT, R85, R96.reuse, RZ ;  /* 0x0000006055087210 */ /* 0x081fe40007f3e0ff */
[-C--:B------:R-:W-:Y:S02]  /*3620*/  IADD3 R6, P2, PT, R7, R96.reuse, RZ ;  /* 0x0000006007067210 */ /* 0x080fe40007f5e0ff */
[----:B-1----:R-:W-:Y:S02]  /*3630*/  IADD3 R2, P0, PT, R113, R96, RZ ;  /* 0x0000006071027210 */ /* 0x002fe40007f1e0ff */
[----:B------:R-:W-:Y:S02]  /*3640*/  LEA.HI.X.SX32 R9, R85, R97, 0x1, P1 ;  /* 0x0000006155097211 */ /* 0x000fe400008f0eff */
[----:B------:R-:W-:-:S02]  /*3650*/  PRMT R114, RZ, 0x7610, R114 ;  /* 0x00007610ff727816 */ /* 0x000fc40000000072 */
[----:B------:R-:W-:Y:S02]  /*3660*/  PRMT R83, RZ, 0x7610, R83 ;  /* 0x00007610ff537816 */ /* 0x000fe40000000053 */
[----:B------:R-:W-:Y:S02]  /*3670*/  PRMT R85, RZ, 0x7610, R85 ;  /* 0x00007610ff557816 */ /* 0x000fe40000000055 */
[-C--:B------:R-:W-:Y:S02]  /*3680*/  LEA.HI.X.SX32 R7, R7, R97.reuse, 0x1, P2 ;  /* 0x0000006107077211 */ /* 0x080fe400010f0eff */
[----:B------:R-:W-:Y:S01]  /*3690*/  LEA.HI.X.SX32 R3, R113, R97, 0x1, P0 ;  /* 0x0000006171037211 */ /* 0x000fe200000f0eff */
[C---:B------:R-:W-:Y:S01]  /*36a0*/  IMAD.SHL.U32 R115, R104.reuse, 0x10, RZ ;  /* 0x0000001068737824 */ /* 0x040fe200078e00ff */
[----:B------:R-:W4:Y:S01]  /*36b0*/  @P4 LDG.E.U8 R83, desc[UR12][R8.64] ;  /* 0x0000000c08534981 */ /* 0x000f22000c1e1100 */
[----:B------:R-:W-:Y:S01]  /*36c0*/  IMAD R5, R104, 0xe, RZ ;  /* 0x0000000e68057824 */ /* 0x000fe200078e02ff */
[----:B------:R-:W-:Y:S01]  /*36d0*/  ISETP.GT.AND P4, PT, R102, 0x10, PT ;  /* 0x000000106600780c */ /* 0x000fe20003f84270 */
[----:B------:R-:W-:Y:S01]  /*36e0*/  IMAD R117, R104, 0x11, RZ ;  /* 0x0000001168757824 */ /* 0x000fe200078e02ff */
[----:B------:R0:W4:Y:S01]  /*36f0*/  @P3 LDG.E.U8 R114, desc[UR12][R6.64] ;  /* 0x0000000c06723981 */ /* 0x000122000c1e1100 */
[----:B------:R-:W-:-:S03]  /*3700*/  ISETP.GT.AND P3, PT, R102, 0xe, PT ;  /* 0x0000000e6600780c */ /* 0x000fc60003f64270 */
[----:B------:R1:W4:Y:S01]  /*3710*/  @P5 LDG.E.U8 R85, desc[UR12][R2.64] ;  /* 0x0000000c02555981 */ /* 0x000322000c1e1100 */
[----:B------:R-:W-:Y:S02]  /*3720*/  ISETP.GT.AND P5, PT, R102, 0x11, PT ;  /* 0x000000116600780c */ /* 0x000fe40003fa4270 */
[-C--:B------:R-:W-:Y:S02]  /*3730*/  IADD3 R4, P2, PT, R5, R96.reuse, RZ ;  /* 0x0000006005047210 */ /* 0x080fe40007f5e0ff */
[-C--:B0-----:R-:W-:Y:S02]  /*3740*/  IADD3 R6, P1, PT, R115, R96.reuse, RZ ;  /* 0x0000006073067210 */ /* 0x081fe40007f3e0ff */
[----:B------:R-:W-:Y:S02]  /*3750*/  IADD3 R8, P0, PT, R117, R96, RZ ;  /* 0x0000006075087210 */ /* 0x000fe40007f1e0ff */
[----:B------:R-:W-:Y:S02]  /*3760*/  LEA.HI.X.SX32 R7, R115, R97, 0x1, P1 ;  /* 0x0000006173077211 */ /* 0x000fe400008f0eff */
[----:B------:R-:W-:-:S02]  /*3770*/  PRMT R116, RZ, 0x7610, R116 ;  /* 0x00007610ff747816 */ /* 0x000fc40000000074 */
[----:B------:R-:W-:Y:S02]  /*3780*/  PRMT R113, RZ, 0x7610, R113 ;  /* 0x00007610ff717816 */ /* 0x000fe40000000071 */
[----:B------:R-:W-:Y:S02]  /*3790*/  PRMT R115, RZ, 0x7610, R115 ;  /* 0x00007610ff737816 */ /* 0x000fe40000000073 */
[-C--:B------:R-:W-:Y:S02]  /*37a0*/  LEA.HI.X.SX32 R5, R5, R97.reuse, 0x1, P2 ;  /* 0x0000006105057211 */ /* 0x080fe400010f0eff */
[----:B------:R-:W-:Y:S01]  /*37b0*/  LEA.HI.X.SX32 R9, R117, R97, 0x1, P0 ;  /* 0x0000006175097211 */ /* 0x000fe200000f0eff */
[----:B------:R0:W4:Y:S01]  /*37c0*/  @P4 LDG.E.U8 R113, desc[UR12][R6.64] ;  /* 0x0000000c06714981 */ /* 0x000122000c1e1100 */
[----:B-1----:R-:W-:Y:S01]  /*37d0*/  IMAD R3, R104, 0x12, RZ ;  /* 0x0000001268037824 */ /* 0x002fe200078e02ff */
[----:B------:R-:W-:Y:S01]  /*37e0*/  ISETP.GT.AND P4, PT, R102, 0x13, PT ;  /* 0x000000136600780c */ /* 0x000fe20003f84270 */
[C---:B------:R-:W-:Y:S01]  /*37f0*/  IMAD R118, R104.reuse, 0x13, RZ ;  /* 0x0000001368767824 */ /* 0x040fe200078e02ff */
[----:B------:R1:W5:Y:S01]  /*3800*/  @P3 LDG.E.U8 R116, desc[UR12][R4.64] ;  /* 0x0000000c04743981 */ /* 0x000362000c1e1100 */
[----:B------:R-:W-:Y:S01]  /*3810*/  IMAD R117, R104, 0x14, RZ ;  /* 0x0000001468757824 */ /* 0x000fe200078e02ff */
[----:B------:R-:W-:-:S02]  /*3820*/  ISETP.GT.AND P3, PT, R102, 0x12, PT ;  /* 0x000000126600780c */ /* 0x000fc40003f64270 */
[----:B------:R1:W5:Y:S01]  /*3830*/  @P5 LDG.E.U8 R115, desc[UR12][R8.64] ;  /* 0x0000000c08735981 */ /* 0x000362000c1e1100 */
        /* <DEDUP_REMOVED lines=10> */
[----:B------:R0:W5:Y:S01]  /*38e0*/  @P3 LDG.E.U8 R120, desc[UR12][R2.64] ;  /* 0x0000000c02783981 */ /* 0x000162000c1e1100 */
[----:B------:R-:W-:Y:S01]  /*38f0*/  IMAD R9, R104, 0x15, RZ ;  /* 0x0000001568097824 */ /* 0x000fe200078e02ff */
        /* <DEDUP_REMOVED lines=35> */
[----:B------:R0:W5:Y:S01]  /*3b30*/  @P3 LDG.E.U8 R117, desc[UR12][R6.64] ;  /* 0x0000000c06753981 */ /* 0x000162000c1e1100 */
[----:B------:R-:W-:Y:S01]  /*3b40*/  IMAD R5, R104, 0x1b, RZ ;  /* 0x0000001b68057824 */ /* 0x000fe200078e02ff */
[----:B------:R-:W-:Y:S01]  /*3b50*/  ISETP.GT.AND P3, PT, R102, 0x1b, PT ;  /* 0x0000001b6600780c */ /* 0x000fe20003f64270 */
[----:B------:R-:W-:Y:S01]  /*3b60*/  IMAD R118, R104, 0x1d, RZ ;  /* 0x0000001d68767824 */ /* 0x000fe200078e02ff */
[----:B------:R1:W5:Y:S01]  /*3b70*/  @P4 LDG.E.U8 R119, desc[UR12][R8.64] ;  /* 0x0000000c08774981 */ /* 0x000362000c1e1100 */
[----:B------:R-:W-:-:S03]  /*3b80*/  ISETP.GT.AND P4, PT, R102, 0x1c, PT ;  /* 0x0000001c6600780c */ /* 0x000fc60003f84270 */
[----:B------:R1:W5:Y:S01]  /*3b90*/  @P5 LDG.E.U8 R132, desc[UR12][R2.64] ;  /* 0x0000000c02845981 */ /* 0x000362000c1e1100 */
        /* <DEDUP_REMOVED lines=28> */
[----:B------:R0:W5:Y:S04]  /*3d60*/  @P3 LDG.E.U8 R118, desc[UR12][R2.64] ;  /* 0x0000000c02763981 */ /* 0x000168000c1e1100 */
[----:B------:R1:W5:Y:S04]  /*3d70*/  @P4 LDG.E.U8 R8, desc[UR12][R4.64] ;  /* 0x0000000c04084981 */ /* 0x000368000c1e1100 */
[----:B------:R0:W5:Y:S01]  /*3d80*/  @P5 LDG.E.U8 R136, desc[UR12][R6.64] ;  /* 0x0000000c06885981 */ /* 0x000162000c1e1100 */
[----:B------:R-:W-:Y:S01]  /*3d90*/  BAR.SYNC.DEFER_BLOCKING 0x0 ;  /* 0x0000000000007b1d */ /* 0x000fe20000010000 */
[----:B------:R-:W-:-:S02]  /*3da0*/  ISETP.GE.AND P0, PT, R89, R102, PT ;  /* 0x000000665900720c */ /* 0x000fc40003f06270 */
[----:B------:R-:W-:-:S03]  /*3db0*/  IADD3 RZ, P2, PT, R111, UR16, RZ ;  /* 0x000000106fff7c10 */ /* 0x000fc6000ff5e0ff */
[----:B--2---:R2:W-:Y:S04]  /*3dc0*/  STS.U8 [R88+UR4], R11 ;  /* 0x0000000b58007988 */ /* 0x0045e80008000004 */
[----:B---3--:R-:W-:Y:S01]  /*3dd0*/  STS.U8 [R88+UR4+0x40], R77 ;  /* 0x0000404d58007988 */ /* 0x008fe20008000004 */
[----:B------:R-:W-:Y:S02]  /*3de0*/  IADD3 RZ, P1, PT, R111, UR17, RZ ;  /* 0x000000116fff7c10 */ /* 0x000fe4000ff3e0ff */
[C---:B0-----:R-:W-:Y:S02]  /*3df0*/  IADD3.X R3, PT, PT, R95.reuse, UR44, RZ, P2, !PT ;  /* 0x0000002c5f037c10 */ /* 0x041fe400097fe4ff */
[----:B-1----:R-:W-:Y:S02]  /*3e00*/  IADD3.X R5, PT, PT, R95, UR45, RZ, P1, !PT ;  /* 0x0000002d5f057c10 */ /* 0x002fe40008ffe4ff */
[----:B------:R-:W-:-:S02]  /*3e10*/  IADD3 RZ, P3, PT, R111, UR18, RZ ;  /* 0x000000126fff7c10 */ /* 0x000fc4000ff7e0ff */
[C---:B------:R-:W-:Y:S02]  /*3e20*/  IADD3 RZ, P2, PT, R111.reuse, UR19, RZ ;  /* 0x000000136fff7c10 */ /* 0x040fe4000ff5e0ff */
[C---:B------:R-:W-:Y:S01]  /*3e30*/  IADD3 RZ, P1, PT, R111.reuse, UR20, RZ ;  /* 0x000000146fff7c10 */ /* 0x040fe2000ff3e0ff */
[C---:B------:R-:W-:Y:S01]  /*3e40*/  VIADD R2, R111.reuse, UR16 ;  /* 0x000000106f027c36 */ /* 0x040fe20008000000 */
[----:B------:R-:W-:Y:S01]  /*3e50*/  PRMT R169, RZ, 0x7610, R169 ;  /* 0x00007610ffa97816 */ /* 0x000fe200000000a9 */
[C---:B------:R-:W-:Y:S01]  /*3e60*/  VIADD R4, R111.reuse, UR17 ;  /* 0x000000116f047c36 */ /* 0x040fe20008000000 */
[----:B------:R-:W-:Y:S01]  /*3e70*/  PRMT R171, RZ, 0x7610, R171 ;  /* 0x00007610ffab7816 */ /* 0x000fe200000000ab */
[----:B------:R-:W-:Y:S01]  /*3e80*/  VIADD R6, R111, UR18 ;  /* 0x000000126f067c36 */ /* 0x000fe20008000000 */
[----:B------:R-:W-:Y:S02]  /*3e90*/  PRMT R168, RZ, 0x7610, R168 ;  /* 0x00007610ffa87816 */ /* 0x000fe400000000a8 */
[----:B------:R-:W-:-:S02]  /*3ea0*/  IADD3.X R7, PT, PT, R95, UR46, RZ, P3, !PT ;  /* 0x0000002e5f077c10 */ /* 0x000fc40009ffe4ff */
[C---:B------:R-:W-:Y:S02]  /*3eb0*/  IADD3.X R9, PT, PT, R95.reuse, UR47, RZ, P2, !PT ;  /* 0x0000002f5f097c10 */ /* 0x040fe400097fe4ff */
[----:B--2---:R-:W-:Y:S02]  /*3ec0*/  IADD3.X R11, PT, PT, R95, UR48, RZ, P1, !PT ;  /* 0x000000305f0b7c10 */ /* 0x004fe40008ffe4ff */
[C---:B------:R-:W-:Y:S02]  /*3ed0*/  IADD3 RZ, P3, PT, R111.reuse, UR21, RZ ;  /* 0x000000156fff7c10 */ /* 0x040fe4000ff7e0ff */
[C---:B------:R-:W-:Y:S02]  /*3ee0*/  IADD3 RZ, P2, PT, R111.reuse, UR22, RZ ;  /* 0x000000166fff7c10 */ /* 0x040fe4000ff5e0ff */
[----:B------:R-:W-:Y:S02]  /*3ef0*/  IADD3 RZ, P1, PT, R111, UR23, RZ ;  /* 0x000000176fff7c10 */ /* 0x000fe4000ff3e0ff */
[----:B------:R-:W-:-:S02]  /*3f00*/  PRMT R170, RZ, 0x7610, R170 ;  /* 0x00007610ffaa7816 */ /* 0x000fc400000000aa */
[----:B------:R-:W-:Y:S02]  /*3f10*/  PRMT R173, RZ, 0x7610, R173 ;  /* 0x00007610ffad7816 */ /* 0x000fe400000000ad */
[----:B------:R-:W-:Y:S02]  /*3f20*/  PRMT R175, RZ, 0x7610, R175 ;  /* 0x00007610ffaf7816 */ /* 0x000fe400000000af */
[----:B------:R-:W-:Y:S02]  /*3f30*/  PRMT R172, RZ, 0x7610, R172 ;  /* 0x00007610ffac7816 */ /* 0x000fe400000000ac */
[----:B------:R-:W-:Y:S02]  /*3f40*/  PRMT R174, RZ, 0x7610, R174 ;  /* 0x00007610ffae7816 */ /* 0x000fe400000000ae */
[----:B------:R-:W-:Y:S02]  /*3f50*/  PRMT R177, RZ, 0x7610, R177 ;  /* 0x00007610ffb17816 */ /* 0x000fe400000000b1 */
        /* <DEDUP_REMOVED lines=9> */
[----:B------:R-:W-:Y:S01]  /*3ff0*/  PRMT R186, RZ, 0x7610, R186 ;  /* 0x00007610ffba7816 */ /* 0x000fe200000000ba */
[----:B----4-:R-:W-:Y:S04]  /*4000*/  STS.U8 [R88+UR4+0x400], R113 ;  /* 0x0004007158007988 */ /* 0x010fe80008000004 */
[----:B-----5:R-:W-:Y:S04]  /*4010*/  STS.U8 [R88+UR4+0x440], R115 ;  /* 0x0004407358007988 */ /* 0x020fe80008000004 */
[----:B------:R0:W-:Y:S04]  /*4020*/  STS.U8 [R101+UR4+0x80], R10 ;  /* 0x0000800a65007988 */ /* 0x0001e80008000004 */
[----:B------:R-:W-:Y:S04]  /*4030*/  STS.U8 [R101+UR4+0xc0], R76 ;  /* 0x0000c04c65007988 */ /* 0x000fe80008000004 */
        /* <DEDUP_REMOVED lines=24> */
[----:B------:R1:W-:Y:S04]  /*41c0*/  STS.U8 [R109+UR4+0x780], R8 ;  /* 0x000780086d007988 */ /* 0x0003e80008000004 */
[----:B------:R-:W-:Y:S01]  /*41d0*/  STS.U8 [R109+UR4+0x7c0], R136 ;  /* 0x0007c0886d007988 */ /* 0x000fe20008000004 */
[----:B------:R-:W-:Y:S01]  /*41e0*/  BAR.SYNC.DEFER_BLOCKING 0x0 ;  /* 0x0000000000007b1d */ /* 0x000fe20000010000 */
[----:B0-----:R-:W-:-:S02]  /*41f0*/  VIADD R10, R111, UR20 ;  /* 0x000000146f0a7c36 */ /* 0x001fc40008000000 */
[----:B-1----:R-:W-:-:S03]  /*4200*/  VIADD R8, R111, UR19 ;  /* 0x000000136f087c36 */ /* 0x002fc60008000000 */
[----:B------:R0:W2:Y:S04]  /*4210*/  @!P0 LDG.E.U8 R169, desc[UR12][R2.64] ;  /* 0x0000000c02a98981 */ /* 0x0000a8000c1e1100 */
[----:B------:R1:W3:Y:S04]  /*4220*/  @!P0 LDG.E.U8 R171, desc[UR12][R4.64] ;  /* 0x0000000c04ab8981 */ /* 0x0002e8000c1e1100 */
[----:B------:R4:W5:Y:S01]  /*4230*/  @!P0 LDG.E.U8 R168, desc[UR12][R6.64] ;  /* 0x0000000c06a88981 */ /* 0x000962000c1e1100 */
[----:B0-----:R-:W-:Y:S01]  /*4240*/  VIADD R2, R111, UR21 ;  /* 0x000000156f027c36 */ /* 0x001fe20008000000 */
[----:B------:R-:W-:-:S02]  /*4250*/  IADD3.X R3, PT, PT, R95, UR49, RZ, P3, !PT ;  /* 0x000000315f037c10 */ /* 0x000fc40009ffe4ff */
[----:B------:R0:W2:Y:S01]  /*4260*/  @!P0 LDG.E.U8 R170, desc[UR12][R8.64] ;  /* 0x0000000c08aa8981 */ /* 0x0000a2000c1e1100 */
[----:B------:R-:W-:Y:S02]  /*4270*/  IADD3 RZ, P3, PT, R111, UR24, RZ ;  /* 0x000000186fff7c10 */ /* 0x000fe4000ff7e0ff */
[----:B-1----:R-:W-:Y:S01]  /*4280*/  IADD3.X R5, PT, PT, R95, UR50, RZ, P2, !PT ;  /* 0x000000325f057c10 */ /* 0x002fe200097fe4ff */
[C---:B------:R-:W-:Y:S01]  /*4290*/  VIADD R4, R111.reuse, UR22 ;  /* 0x000000166f047c36 */ /* 0x040fe20008000000 */
[----:B------:R-:W-:Y:S01]  /*42a0*/  IADD3 RZ, P2, PT, R111, UR25, RZ ;  /* 0x000000196fff7c10 */ /* 0x000fe2000ff5e0ff */
[----:B------:R1:W2:Y:S01]  /*42b0*/  @!P0 LDG.E.U8 R173, desc[UR12][R10.64] ;  /* 0x0000000c0aad8981 */ /* 0x0002a2000c1e1100 */
[----:B----4-:R-:W-:Y:S02]  /*42c0*/  IADD3.X R7, PT, PT, R95, UR51, RZ, P1, !PT ;  /* 0x000000335f077c10 */ /* 0x010fe40008ffe4ff */
[C---:B------:R-:W-:Y:S01]  /*42d0*/  IADD3 RZ, P1, PT, R111.reuse, UR26, RZ ;  /* 0x0000001a6fff7c10 */ /* 0x040fe2000ff3e0ff */
[C---:B------:R-:W-:Y:S01]  /*42e0*/  VIADD R6, R111.reuse, UR23 ;  /* 0x000000176f067c36 */ /* 0x040fe20008000000 */
[----:B------:R4:W2:Y:S01]  /*42f0*/  @!P0 LDG.E.U8 R175, desc[UR12][R2.64] ;  /* 0x0000000c02af8981 */ /* 0x0008a2000c1e1100 */
[----:B0-----:R-:W-:Y:S01]  /*4300*/  VIADD R8, R111, UR24 ;  /* 0x000000186f087c36 */ /* 0x001fe20008000000 */
[----:B------:R-:W-:-:S02]  /*4310*/  IADD3.X R9, PT, PT, R95, UR52, RZ, P3, !PT ;  /* 0x000000345f097c10 */ /* 0x000fc40009ffe4ff */
[----:B------:R-:W-:Y:S01]  /*4320*/  IADD3 RZ, P3, PT, R111, UR27, RZ ;  /* 0x0000001b6fff7c10 */ /* 0x000fe2000ff7e0ff */
[----:B------:R0:W2:Y:S01]  /*4330*/  @!P0 LDG.E.U8 R172, desc[UR12][R4.64] ;  /* 0x0000000c04ac8981 */ /* 0x0000a2000c1e1100 */
[----:B-1----:R-:W-:Y:S02]  /*4340*/  IADD3.X R11, PT, PT, R95, UR53, RZ, P2, !PT ;  /* 0x000000355f0b7c10 */ /* 0x002fe400097fe4ff */
[----:B------:R-:W-:Y:S01]  /*4350*/  IADD3 RZ, P2, PT, R111, UR28, RZ ;  /* 0x0000001c6fff7c10 */ /* 0x000fe2000ff5e0ff */
[----:B------:R1:W2:Y:S01]  /*4360*/  @!P0 LDG.E.U8 R174, desc[UR12][R6.64] ;  /* 0x0000000c06ae8981 */ /* 0x0002a2000c1e1100 */
[----:B----4-:R-:W-:Y:S02]  /*4370*/  IADD3.X R3, PT, PT, R95, UR54, RZ, P1, !PT ;  /* 0x000000365f037c10 */ /* 0x010fe40008ffe4ff */
[C---:B------:R-:W-:Y:S01]  /*4380*/  IADD3 RZ, P1, PT, R111.reuse, UR29, RZ ;  /* 0x0000001d6fff7c10 */ /* 0x040fe2000ff3e0ff */
[C---:B------:R-:W-:Y:S01]  /*4390*/  VIADD R2, R111.reuse, UR26 ;  /* 0x0000001a6f027c36 */ /* 0x040fe20008000000 */
[----:B------:R4:W2:Y:S01]  /*43a0*/  @!P0 LDG.E.U8 R177, desc[UR12][R8.64] ;  /* 0x0000000c08b18981 */ /* 0x0008a2000c1e1100 */
[----:B------:R-:W-:Y:S01]  /*43b0*/  VIADD R10, R111, UR25 ;  /* 0x000000196f0a7c36 */ /* 0x000fe20008000000 */
[----:B0-----:R-:W-:Y:S01]  /*43c0*/  IADD3.X R5, PT, PT, R95, UR55, RZ, P3, !PT ;  /* 0x000000375f057c10 */ /* 0x001fe20009ffe4ff */
[C---:B------:R-:W-:Y:S01]  /*43d0*/  VIADD R4, R111.reuse, UR27 ;  /* 0x0000001b6f047c36 */ /* 0x040fe20008000000 */
[----:B------:R-:W-:Y:S01]  /*43e0*/  IADD3 RZ, P3, PT, R111, UR30, RZ ;  /* 0x0000001e6fff7c10 */ /* 0x000fe2000ff7e0ff */
[----:B------:R0:W2:Y:S01]  /*43f0*/  @!P0 LDG.E.U8 R176, desc[UR12][R2.64] ;  /* 0x0000000c02b08981 */ /* 0x0000a2000c1e1100 */
[----:B-1----:R-:W-:-:S02]  /*4400*/  IADD3.X R7, PT, PT, R95, UR56, RZ, P2, !PT ;  /* 0x000000385f077c10 */ /* 0x002fc400097fe4ff */
[C---:B------:R-:W-:Y:S01]  /*4410*/  IADD3 RZ, P2, PT, R111.reuse, UR31, RZ ;  /* 0x0000001f6fff7c10 */ /* 0x040fe2000ff5e0ff */
[----:B------:R-:W-:Y:S01]  /*4420*/  VIADD R6, R111, UR28 ;  /* 0x0000001c6f067c36 */ /* 0x000fe20008000000 */
[----:B----4-:R-:W-:Y:S01]  /*4430*/  IADD3.X R9, PT, PT, R95, UR57, RZ, P1, !PT ;  /* 0x000000395f097c10 */ /* 0x010fe20008ffe4ff */
[----:B------:R1:W4:Y:S01]  /*4440*/  @!P0 LDG.E.U8 R179, desc[UR12][R10.64] ;  /* 0x0000000c0ab38981 */ /* 0x000322000c1e1100 */
[C---:B------:R-:W-:Y:S01]  /*4450*/  IADD3 RZ, P1, PT, R111.reuse, UR32, RZ ;  /* 0x000000206fff7c10 */ /* 0x040fe2000ff3e0ff */
[C---:B------:R-:W-:Y:S02]  /*4460*/  VIADD R8, R111.reuse, UR29 ;  /* 0x0000001d6f087c36 */ /* 0x040fe40008000000 */
[----:B------:R1:W2:Y:S01]  /*4470*/  @!P0 LDG.E.U8 R178, desc[UR12][R4.64] ;  /* 0x0000000c04b28981 */ /* 0x0002a2000c1e1100 */
[----:B0-----:R-:W-:Y:S01]  /*4480*/  VIADD R2, R111, UR30 ;  /* 0x0000001e6f027c36 */ /* 0x001fe20008000000 */
[----:B------:R-:W-:Y:S02]  /*4490*/  IADD3.X R3, PT, PT, R95, UR58, RZ, P3, !PT ;  /* 0x0000003a5f037c10 */ /* 0x000fe40009ffe4ff */
[----:B------:R-:W-:Y:S01]  /*44a0*/  IADD3 RZ, P3, PT, R111, UR33, RZ ;  /* 0x000000216fff7c10 */ /* 0x000fe2000ff7e0ff */
[----:B------:R0:W2:Y:S01]  /*44b0*/  @!P0 LDG.E.U8 R181, desc[UR12][R6.64] ;  /* 0x0000000c06b58981 */ /* 0x0000a2000c1e1100 */
[----:B-1----:R-:W-:-:S02]  /*44c0*/  IADD3.X R11, PT, PT, R95, UR59, RZ, P2, !PT ;  /* 0x0000003b5f0b7c10 */ /* 0x002fc400097fe4ff */
[----:B------:R-:W-:Y:S01]  /*44d0*/  IADD3 RZ, P2, PT, R111, UR34, RZ ;  /* 0x000000226fff7c10 */ /* 0x000fe2000ff5e0ff */
[----:B------:R1:W2:Y:S01]  /*44e0*/  @!P0 LDG.E.U8 R183, desc[UR12][R8.64] ;  /* 0x0000000c08b78981 */ /* 0x0002a2000c1e1100 */
[----:B------:R-:W-:Y:S02]  /*44f0*/  IADD3.X R5, PT, PT, R95, UR60, RZ, P1, !PT ;  /* 0x0000003c5f057c10 */ /* 0x000fe40008ffe4ff */
[C---:B------:R-:W-:Y:S01]  /*4500*/  IADD3 RZ, P1, PT, R111.reuse, UR35, RZ ;  /* 0x000000236fff7c10 */ /* 0x040fe2000ff3e0ff */
[C---:B------:R-:W-:Y:S01]  /*4510*/  VIADD R10, R111.reuse, UR31 ;  /* 0x0000001f6f0a7c36 */ /* 0x040fe20008000000 */
[----:B------:R1:W2:Y:S01]  /*4520*/  @!P0 LDG.E.U8 R180, desc[UR12][R2.64] ;  /* 0x0000000c02b48981 */ /* 0x0002a2000c1e1100 */
[----:B0-----:R-:W-:Y:S01]  /*4530*/  VIADD R6, R111, UR33 ;  /* 0x000000216f067c36 */ /* 0x001fe20008000000 */
[----:B------:R-:W-:Y:S01]  /*4540*/  IADD3.X R7, PT, PT, R95, UR61, RZ, P3, !PT ;  /* 0x0000003d5f077c10 */ /* 0x000fe20009ffe4ff */
[C---:B------:R-:W-:Y:S01]  /*4550*/  VIADD R4, R111.reuse, UR32 ;  /* 0x000000206f047c36 */ /* 0x040fe20008000000 */
[----:B------:R-:W-:Y:S01]  /*4560*/  IADD3 RZ, P3, PT, R111, UR36, RZ ;  /* 0x000000246fff7c10 */ /* 0x000fe2000ff7e0ff */
[----:B------:R0:W2:Y:S01]  /*4570*/  @!P0 LDG.E.U8 R182, desc[UR12][R10.64] ;  /* 0x0000000c0ab68981 */ /* 0x0000a2000c1e1100 */
[----:B-1----:R-:W-:-:S02]  /*4580*/  IADD3.X R9, PT, PT, R95, UR62, RZ, P2, !PT ;  /* 0x0000003e5f097c10 */ /* 0x002fc400097fe4ff */
[C---:B------:R-:W-:Y:S01]  /*4590*/  IADD3 RZ, P2, PT, R111.reuse, UR37, RZ ;  /* 0x000000256fff7c10 */ /* 0x040fe2000ff5e0ff */
[----:B------:R1:W2:Y:S01]  /*45a0*/  @!P0 LDG.E.U8 R187, desc[UR12][R6.64] ;  /* 0x0000000c06bb8981 */ /* 0x0002a2000c1e1100 */
[----:B------:R-:W-:Y:S01]  /*45b0*/  VIADD R2, R111, UR35 ;  /* 0x000000236f027c36 */ /* 0x000fe20008000000 */
[----:B------:R-:W-:Y:S02]  /*45c0*/  IADD3.X R3, PT, PT, R95, UR63, RZ, P1, !PT ;  /* 0x0000003f5f037c10 */ /* 0x000fe40008ffe4ff */
[C---:B------:R-:W-:Y:S01]  /*45d0*/  IADD3 RZ, P1, PT, R111.reuse, UR38, RZ ;  /* 0x000000266fff7c10 */ /* 0x040fe2000ff3e0ff */
[----:B------:R1:W2:Y:S01]  /*45e0*/  @!P0 LDG.E.U8 R185, desc[UR12][R4.64] ;  /* 0x0000000c04b98981 */ /* 0x0002a2000c1e1100 */
[----:B------:R-:W-:Y:S01]  /*45f0*/  PRMT R184, RZ, 0x7610, R184 ;  /* 0x00007610ffb87816 */ /* 0x000fe200000000b8 */
[----:B------:R-:W-:Y:S01]  /*4600*/  VIADD R8, R111, UR34 ;  /* 0x000000226f087c36 */ /* 0x000fe20008000000 */
[C---:B0-----:R-:W-:Y:S01]  /*4610*/  IADD3.X R11, PT, PT, R95.reuse, UR64, RZ, P3, !PT ;  /* 0x000000405f0b7c10 */ /* 0x041fe20009ffe4ff */
[----:B------:R0:W2:Y:S01]  /*4620*/  @!P0 LDG.E.U8 R186, desc[UR12][R2.64] ;  /* 0x0000000c02ba8981 */ /* 0x0000a2000c1e1100 */
[----:B------:R-:W-:Y:S01]  /*4630*/  IADD3.X R77, PT, PT, R95, UR65, RZ, P2, !PT ;  /* 0x000000415f4d7c10 */ /* 0x000fe200097fe4ff */
[C---:B-1----:R-:W-:Y:S01]  /*4640*/  VIADD R6, R111.reuse, UR38 ;  /* 0x000000266f067c36 */ /* 0x042fe20008000000 */
[----:B------:R-:W-:Y:S01]  /*4650*/  PRMT R188, RZ, 0x7610, R188 ;  /* 0x00007610ffbc7816 */ /* 0x000fe200000000bc */
[----:B------:R-:W-:Y:S01]  /*4660*/  VIADD R10, R111, UR36 ;  /* 0x000000246f0a7c36 */ /* 0x000fe20008000000 */
[----:B------:R-:W-:Y:S01]  /*4670*/  IADD3.X R7, PT, PT, R95, UR66, RZ, P1, !PT ;  /* 0x000000425f077c10 */ /* 0x000fe20008ffe4ff */
[----:B------:R1:W2:Y:S01]  /*4680*/  @!P0 LDG.E.U8 R184, desc[UR12][R8.64] ;  /* 0x0000000c08b88981 */ /* 0x0002a2000c1e1100 */
[----:B------:R-:W-:-:S02]  /*4690*/  IADD3 RZ, P1, PT, R111, UR40, RZ ;  /* 0x000000286fff7c10 */ /* 0x000fc4000ff3e0ff */
[C---:B------:R-:W-:Y:S01]  /*46a0*/  IADD3 R4, P2, PT, R111.reuse, R92, RZ ;  /* 0x0000005c6f047210 */ /* 0x040fe20007f5e0ff */
[----:B------:R1:W2:Y:S01]  /*46b0*/  @!P0 LDG.E.U8 R188, desc[UR12][R6.64] ;  /* 0x0000000c06bc8981 */ /* 0x0002a2000c1e1100 */
[----:B0-----:R-:W-:Y:S02]  /*46c0*/  IADD3 R2, P3, PT, R111, R98, RZ ;  /* 0x000000626f027210 */ /* 0x001fe40007f7e0ff */
[----:B------:R-:W-:Y:S01]  /*46d0*/  PRMT R189, RZ, 0x7610, R189 ;  /* 0x00007610ffbd7816 */ /* 0x000fe200000000bd */
[C---:B------:R-:W-:Y:S01]  /*46e0*/  IMAD.X R5, R95.reuse, 0x1, R110, P2 ;  /* 0x000000015f057824 */ /* 0x040fe200010e066e */
[C---:B------:R-:W-:Y:S01]  /*46f0*/  IADD3.X R79, PT, PT, R95.reuse, UR68, RZ, P1, !PT ;  /* 0x000000445f4f7c10 */ /* 0x040fe20008ffe4ff */
[----:B------:R-:W-:Y:S01]  /*4700*/  IMAD.X R3, R95, 0x1, R100, P3 ;  /* 0x000000015f037824 */ /* 0x000fe200018e0664 */
[C---:B------:R-:W-:Y:S02]  /*4710*/  IADD3 RZ, P1, PT, R111.reuse, UR41, RZ ;  /* 0x000000296fff7c10 */ /* 0x040fe4000ff3e0ff */
[----:B------:R-:W-:Y:S01]  /*4720*/  PRMT R195, RZ, 0x7610, R195 ;  /* 0x00007610ffc37816 */ /* 0x000fe200000000c3 */
[----:B------:R0:W2:Y:S01]  /*4730*/  @!P0 LDG.E.U8 R189, desc[UR12][R10.64] ;  /* 0x0000000c0abd8981 */ /* 0x0000a2000c1e1100 */
[----:B-1----:R-:W-:-:S02]  /*4740*/  IADD3 R8, P2, PT, R111, UR15, RZ ;  /* 0x0000000f6f087c10 */ /* 0x002fc4000ff5e0ff */
[C---:B------:R-:W-:Y:S01]  /*4750*/  IADD3 R6, P3, PT, R111.reuse, UR14, RZ ;  /* 0x0000000e6f067c10 */ /* 0x040fe2000ff7e0ff */
[C---:B------:R-:W-:Y:S01]  /*4760*/  VIADD R76, R111.reuse, UR37 ;  /* 0x000000256f4c7c36 */ /* 0x040fe20008000000 */
[----:B------:R-:W-:Y:S01]  /*4770*/  PRMT R85, RZ, 0x7610, R85 ;  /* 0x00007610ff557816 */ /* 0x000fe20000000055 */
[----:B------:R-:W-:Y:S01]  /*4780*/  VIADD R78, R111, UR40 ;  /* 0x000000286f4e7c36 */ /* 0x000fe20008000000 */
[----:B------:R-:W-:Y:S01]  /*4790*/  PRMT R83, RZ, 0x7610, R83 ;  /* 0x00007610ff537816 */ /* 0x000fe20000000053 */
[----:B------:R-:W-:Y:S01]  /*47a0*/  LDS.U8 R136, [R90+UR4+0x88] ;  /* 0x000088045a887984 */ /* 0x000fe20008000000 */
[----:B------:R-:W-:Y:S01]  /*47b0*/  IADD3.X R9, PT, PT, R95, UR11, RZ, P2, !PT ;  /* 0x0000000b5f097c10 */ /* 0x000fe200097fe4ff */
[----:B0-----:R-:W-:Y:S01]  /*47c0*/  VIADD R10, R111, UR41 ;  /* 0x000000296f0a7c36 */ /* 0x001fe20008000000 */
[C---:B------:R-:W-:Y:S01]  /*47d0*/  IADD3.X R11, PT, PT, R95.reuse, UR69, RZ, P1, !PT ;  /* 0x000000455f0b7c10 */ /* 0x040fe20008ffe4ff */
[----:B------:R0:W2:Y:S01]  /*47e0*/  @!P0 LDG.E.U8 R85, desc[UR12][R4.64] ;  /* 0x0000000c04558981 */ /* 0x0000a2000c1e1100 */
[----:B------:R-:W-:-:S02]  /*47f0*/  IADD3.X R7, PT, PT, R95, UR10, RZ, P3, !PT ;  /* 0x0000000a5f077c10 */ /* 0x000fc40009ffe4ff */
[C---:B------:R-:W-:Y:S01]  /*4800*/  IADD3 RZ, P3, PT, R111.reuse, UR39, RZ ;  /* 0x000000276fff7c10 */ /* 0x040fe2000ff7e0ff */
[----:B------:R1:W2:Y:S01]  /*4810*/  @!P0 LDG.E.U8 R83, desc[UR12][R2.64] ;  /* 0x0000000c02538981 */ /* 0x0002a2000c1e1100 */
[C---:B------:R-:W-:Y:S02]  /*4820*/  IADD3 RZ, P2, PT, R111.reuse, UR42, RZ ;  /* 0x0000002a6fff7c10 */ /* 0x040fe4000ff5e0ff */
[C---:B------:R-:W-:Y:S01]  /*4830*/  IADD3 RZ, P1, PT, R111.reuse, UR43, RZ ;  /* 0x0000002b6fff7c10 */ /* 0x040fe2000ff3e0ff */
[----:B------:R1:W3:Y:S01]  /*4840*/  @!P0 LDG.E.U8 R195, desc[UR12][R10.64] ;  /* 0x0000000c0ac38981 */ /* 0x0002e2000c1e1100 */
[----:B------:R-:W-:Y:S02]  /*4850*/  PRMT R191, RZ, 0x7610, R191 ;  /* 0x00007610ffbf7816 */ /* 0x000fe400000000bf */
[----:B------:R-:W-:Y:S01]  /*4860*/  PRMT R193, RZ, 0x7610, R193 ;  /* 0x00007610ffc17816 */ /* 0x000fe200000000c1 */
[C---:B0-----:R-:W-:Y:S01]  /*4870*/  VIADD R4, R111.reuse, UR42 ;  /* 0x0000002a6f047c36 */ /* 0x041fe20008000000 */
[----:B------:R-:W-:Y:S01]  /*4880*/  PRMT R84, RZ, 0x7610, R84 ;  /* 0x00007610ff547816 */ /* 0x000fe20000000054 */
[C---:B-1----:R-:W-:Y:S01]  /*4890*/  VIADD R2, R111.reuse, UR39 ;  /* 0x000000276f027c36 */ /* 0x042fe20008000000 */
[----:B------:R-:W-:Y:S01]  /*48a0*/  PRMT R82, RZ, 0x7610, R82 ;  /* 0x00007610ff527816 */ /* 0x000fe20000000052 */
[----:B------:R0:W3:Y:S01]  /*48b0*/  @!P0 LDG.E.U8 R191, desc[UR12][R76.64] ;  /* 0x0000000c4cbf8981 */ /* 0x0000e2000c1e1100 */
[----:B------:R-:W-:Y:S01]  /*48c0*/  PRMT R190, RZ, 0x7610, R190 ;  /* 0x00007610ffbe7816 */ /* 0x000fe200000000be */
[----:B------:R-:W-:Y:S01]  /*48d0*/  VIADD R10, R111, UR43 ;  /* 0x0000002b6f0a7c36 */ /* 0x000fe20008000000 */
[----:B------:R-:W-:Y:S01]  /*48e0*/  PRMT R192, RZ, 0x7610, R192 ;  /* 0x00007610ffc07816 */ /* 0x000fe200000000c0 */
[----:B------:R1:W4:Y:S01]  /*48f0*/  @!P0 LDG.E.U8 R193, desc[UR12][R78.64] ;  /* 0x0000000c4ec18981 */ /* 0x000322000c1e1100 */
[----:B------:R-:W-:-:S02]  /*4900*/  PRMT R194, RZ, 0x7610, R194 ;  /* 0x00007610ffc27816 */ /* 0x000fc400000000c2 */
[C---:B------:R-:W-:Y:S01]  /*4910*/  IADD3.X R3, PT, PT, R95.reuse, UR67, RZ, P3, !PT ;  /* 0x000000435f037c10 */ /* 0x040fe20009ffe4ff */
[----:B------:R-:W4:Y:S01]  /*4920*/  @!P0 LDG.E.U8 R84, desc[UR12][R8.64] ;  /* 0x0000000c08548981 */ /* 0x000f22000c1e1100 */
[C---:B------:R-:W-:Y:S02]  /*4930*/  IADD3.X R5, PT, PT, R95.reuse, UR70, RZ, P2, !PT ;  /* 0x000000465f057c10 */ /* 0x040fe400097fe4ff */
[----:B------:R-:W-:Y:S01]  /*4940*/  IADD3.X R11, PT, PT, R95, UR71, RZ, P1, !PT ;  /* 0x000000475f0b7c10 */ /* 0x000fe20008ffe4ff */
[----:B------:R-:W4:Y:S04]  /*4950*/  @!P0 LDG.E.U8 R82, desc[UR12][R6.64] ;  /* 0x0000000c06528981 */ /* 0x000f28000c1e1100 */
[----:B------:R0:W4:Y:S04]  /*4960*/  @!P0 LDG.E.U8 R190, desc[UR12][R2.64] ;  /* 0x0000000c02be8981 */ /* 0x000128000c1e1100 */
[----:B------:R-:W5:Y:S04]  /*4970*/  @!P0 LDG.E.U8 R192, desc[UR12][R4.64] ;  /* 0x0000000c04c08981 */ /* 0x000f68000c1e1100 */
[----:B------:R-:W5:Y:S04]  /*4980*/  @!P0 LDG.E.U8 R194, desc[UR12][R10.64] ;  /* 0x0000000c0ac28981 */ /* 0x000f68000c1e1100 */
[----:B0-----:R-:W-:Y:S04]  /*4990*/  LDS.U8 R76, [R90+UR4] ;  /* 0x000000045a4c7984 */ /* 0x001fe80008000000 */
[----:B------:R-:W0:Y:S04]  /*49a0*/  LDS.U8 R77, [R90+UR4+0x40] ;  /* 0x000040045a4d7984 */ /* 0x000e280008000000 */
[----:B------:R-:W-:Y:S04]  /*49b0*/  LDS.U8 R137, [R90+UR4+0xc8] ;  /* 0x0000c8045a897984 */ /* 0x000fe80008000000 */
[----:B-1----:R-:W-:Y:S04]  /*49c0*/  LDS.U8 R78, [R90+UR4+0x8] ;  /* 0x000008045a4e7984 */ /* 0x002fe80008000000 */
[----:B------:R-:W1:Y:S04]  /*49d0*/  LDS.U8 R79, [R90+UR4+0x48] ;  /* 0x000048045a4f7984 */ /* 0x000e680008000000 */
[----:B------:R-:W-:Y:S04]  /*49e0*/  LDS.U8 R138, [R90+UR4+0x80] ;  /* 0x000080045a8a7984 */ /* 0x000fe80008000000 */
[----:B------:R-:W-:Y:S04]  /*49f0*/  LDS.U8 R139, [R90+UR4+0xc0] ;  /* 0x0000c0045a8b7984 */ /* 0x000fe80008000000 */
[----:B------:R-:W-:Y:S04]  /*4a00*/  LDS.U8 R2, [R90+UR4+0x400] ;  /* 0x000400045a027984 */ /* 0x000fe80008000000 */
[----:B------:R-:W0:Y:S04]  /*4a10*/  LDS.U8 R3, [R90+UR4+0x440] ;  /* 0x000440045a037984 */ /* 0x000e280008000000 */
[----:B------:R-:W-:Y:S04]  /*4a20*/  LDS.U8 R140, [R90+UR4+0x488] ;  /* 0x000488045a8c7984 */ /* 0x000fe80008000000 */
[----:B------:R-:W-:Y:S04]  /*4a30*/  LDS.U8 R141, [R90+UR4+0x4c8] ;  /* 0x0004c8045a8d7984 */ /* 0x000fe80008000000 */
[----:B------:R-:W-:Y:S04]  /*4a40*/  LDS.U8 R80, [R90+UR4+0x408] ;  /* 0x000408045a507984 */ /* 0x000fe80008000000 */
[----:B------:R-:W0:Y:S04]  /*4a50*/  LDS.U8 R81, [R90+UR4+0x448] ;  /* 0x000448045a517984 */ /* 0x000e280008000000 */
[----:B------:R-:W-:Y:S04]  /*4a60*/  LDS.U8 R142, [R90+UR4+0x480] ;  /* 0x000480045a8e7984 */ /* 0x000fe80008000000 */
[----:B------:R-:W-:Y:S04]  /*4a70*/  LDS.U8 R143, [R90+UR4+0x4c0] ;  /* 0x0004c0045a8f7984 */ /* 0x000fe80008000000 */
[----:B------:R-:W-:Y:S04]  /*4a80*/  LDS.U8 R152, [R94+UR4] ;  /* 0x000000045e987984 */ /* 0x000fe80008000000 */
[----:B------:R-:W0:Y:S04]  /*4a90*/  LDS.U8 R153, [R94+UR4+0x40] ;  /* 0x000040045e997984 */ /* 0x000e280008000000 */
        /* <DEDUP_REMOVED lines=30> */
[----:B------:R-:W-:Y:S04]  /*4c80*/  LDS.U8 R144, [R99+UR4] ;  /* 0x0000000463907984 */ /* 0x000fe80008000000 */
        /* <DEDUP_REMOVED lines=14> */
[----:B------:R-:W-:Y:S01]  /*4d70*/  LDS.U8 R119, [R99+UR4+0x4c0] ;  /* 0x0004c00463777984 */ /* 0x000fe20008000000 */
[----:B------:R-:W-:Y:S06]  /*4d80*/  BAR.SYNC.DEFER_BLOCKING 0x0 ;  /* 0x0000000000007b1d */ /* 0x000fec0000010000 */
[----:B--2---:R-:W-:Y:S04]  /*4d90*/  STS.U8 [R88+UR4], R83 ;  /* 0x0000005358007988 */ /* 0x004fe80008000004 */
[----:B------:R-:W-:Y:S04]  /*4da0*/  STS.U8 [R88+UR4+0x40], R85 ;  /* 0x0000405558007988 */ /* 0x000fe80008000004 */
[----:B------:R-:W-:Y:S04]  /*4db0*/  STS.U8 [R88+UR4+0x100], R169 ;  /* 0x000100a958007988 */ /* 0x000fe80008000004 */
[----:B---3--:R-:W-:Y:S04]  /*4dc0*/  STS.U8 [R88+UR4+0x140], R171 ;  /* 0x000140ab58007988 */ /* 0x008fe80008000004 */
[----:B------:R-:W-:Y:S04]  /*4dd0*/  STS.U8 [R88+UR4+0x200], R173 ;  /* 0x000200ad58007988 */ /* 0x000fe80008000004 */
[----:B------:R-:W-:Y:S04]  /*4de0*/  STS.U8 [R88+UR4+0x240], R175 ;  /* 0x000240af58007988 */ /* 0x000fe80008000004 */
[----:B------:R-:W-:Y:S04]  /*4df0*/  STS.U8 [R88+UR4+0x300], R177 ;  /* 0x000300b158007988 */ /* 0x000fe80008000004 */
[----:B----4-:R-:W-:Y:S04]  /*4e00*/  STS.U8 [R88+UR4+0x340], R179 ;  /* 0x000340b358007988 */ /* 0x010fe80008000004 */
        /* <DEDUP_REMOVED lines=10> */
[----:B-----5:R-:W-:Y:S04]  /*4eb0*/  STS.U8 [R103+UR4+0x180], R168 ;  /* 0x000180a867007988 */ /* 0x020fe80008000004 */
        /* <DEDUP_REMOVED lines=12> */
[----:B------:R-:W-:Y:S01]  /*4f80*/  STS.U8 [R103+UR4+0x7c0], R194 ;  /* 0x0007c0c267007988 */ /* 0x000fe20008000004 */
[----:B------:R-:W-:Y:S06]  /*4f90*/  BAR.SYNC.DEFER_BLOCKING 0x0 ;  /* 0x0000000000007b1d */ /* 0x000fec0000010000 */
[----:B------:R-:W2:Y:S04]  /*4fa0*/  LDSM.16.M88.4 R4, [R91+UR6] ;  /* 0x000000065b04783b */ /* 0x000ea80008000200 */
[----:B------:R-:W3:Y:S01]  /*4fb0*/  LDSM.16.M88.4 R8, [R91+UR6+0x400] ;  /* 0x000400065b08783b */ /* 0x000ee20008000200 */
[----:B0-----:R-:W-:-:S02]  /*4fc0*/  IMAD R76, R77, 0x100, R76 ;  /* 0x000001004d4c7824 */ /* 0x001fc400078e024c */
[----:B-1----:R-:W-:Y:S02]  /*4fd0*/  IMAD R77, R79, 0x100, R78 ;  /* 0x000001004f4d7824 */ /* 0x002fe400078e024e */
[----:B------:R-:W-:Y:S02]  /*4fe0*/  IMAD R2, R3, 0x100, R2 ;  /* 0x0000010003027824 */ /* 0x000fe400078e0202 */
[----:B------:R-:W-:Y:S01]  /*4ff0*/  IMAD R79, R81, 0x100, R80 ;  /* 0x00000100514f7824 */ /* 0x000fe200078e0250 */
[----:B------:R-:W-:Y:S02]  /*5000*/  F2FP.F16.E5M2.UNPACK_B R76, R76 ;  /* 0x0000004cff4c723e */ /* 0x000fe400020004ff */
[----:B------:R-:W-:Y:S02]  /*5010*/  F2FP.F16.E5M2.UNPACK_B R78, R2 ;  /* 0x00000002ff4e723e */ /* 0x000fe400020004ff */
[----:B------:R-:W-:Y:S02]  /*5020*/  F2FP.F16.E5M2.UNPACK_B R77, R77 ;  /* 0x0000004dff4d723e */ /* 0x000fe400020004ff */
[----:B------:R-:W-:Y:S01]  /*5030*/  F2FP.F16.E5M2.UNPACK_B R79, R79 ;  /* 0x0000004fff4f723e */ /* 0x000fe200020004ff */
[----:B------:R-:W-:-:S02]  /*5040*/  IMAD R152, R153, 0x100, R152 ;  /* 0x0000010099987824 */ /* 0x000fc400078e0298 */
[----:B------:R-:W-:Y:S02]  /*5050*/  IMAD R154, R155, 0x100, R154 ;  /* 0x000001009b9a7824 */ /* 0x000fe400078e029a */
[----:B------:R-:W-:Y:S02]  /*5060*/  IMAD R156, R157, 0x100, R156 ;  /* 0x000001009d9c7824 */ /* 0x000fe400078e029c */
[----:B------:R-:W-:Y:S02]  /*5070*/  IMAD R158, R159, 0x100, R158 ;  /* 0x000001009f9e7824 */ /* 0x000fe400078e029e */
[----:B------:R-:W-:Y:S02]  /*5080*/  IMAD R160, R161, 0x100, R160 ;  /* 0x00000100a1a07824 */ /* 0x000fe400078e02a0 */
[----:B------:R-:W-:Y:S01]  /*5090*/  IMAD R162, R163, 0x100, R162 ;  /* 0x00000100a3a27824 */ /* 0x000fe200078e02a2 */
[----:B--2---:R-:W-:Y:S02]  /*50a0*/  F2FP.F16.E5M2.UNPACK_B R84, R4 ;  /* 0x00000004ff54723e */ /* 0x004fe400020004ff */
[----:B------:R-:W-:-:S02]  /*50b0*/  F2FP.F16.E5M2.UNPACK_B R85, R5 ;  /* 0x00000005ff55723e */ /* 0x000fc400020004ff */
[----:B------:R-:W-:Y:S02]  /*50c0*/  F2FP.F16.E5M2.UNPACK_B R2, R6 ;  /* 0x00000006ff02723e */ /* 0x000fe400020004ff */
[----:B------:R-:W-:Y:S02]  /*50d0*/  F2FP.F16.E5M2.UNPACK_B R3, R7 ;  /* 0x00000007ff03723e */ /* 0x000fe400020004ff */
[----:B---3--:R-:W-:Y:S02]  /*50e0*/  F2FP.F16.E5M2.UNPACK_B R80, R8 ;  /* 0x00000008ff50723e */ /* 0x008fe400020004ff */
[----:B------:R-:W-:Y:S02]  /*50f0*/  F2FP.F16.E5M2.UNPACK_B R81, R9 ;  /* 0x00000009ff51723e */ /* 0x000fe400020004ff */
[----:B------:R-:W-:Y:S02]  /*5100*/  F2FP.F16.E5M2.UNPACK_B R82, R10 ;  /* 0x0000000aff52723e */ /* 0x000fe400020004ff */
[----:B------:R-:W-:Y:S01]  /*5110*/  F2FP.F16.E5M2.UNPACK_B R83, R11 ;  /* 0x0000000bff53723e */ /* 0x000fe200020004ff */
[----:B------:R-:W-:Y:S01]  /*5120*/  HMMA.16816.F32 R12, R76, R84, R12 ;  /* 0x000000544c0c723c */ /* 0x000fe2000000180c */
[----:B------:R-:W-:-:S02]  /*5130*/  IMAD R164, R165, 0x100, R164 ;  /* 0x00000100a5a47824 */ /* 0x000fc400078e02a4 */
[----:B------:R-:W-:-:S05]  /*5140*/  IMAD R166, R167, 0x100, R166 ;  /* 0x00000100a7a67824 */ /* 0x000fca00078e02a6 */
[C---:B------:R-:W-:Y:S08]  /*5150*/  HMMA.16816.F32 R16, R76.reuse, R2, R16 ;  /* 0x000000024c10723c */ /* 0x040ff00000001810 */
[C---:B------:R-:W-:Y:S08]  /*5160*/  HMMA.16816.F32 R20, R76.reuse, R80, R20 ;  /* 0x000000504c14723c */ /* 0x040ff00000001814 */
[----:B------:R-:W-:Y:S01]  /*5170*/  HMMA.16816.F32 R52, R76, R82, R52 ;  /* 0x000000524c34723c */ /* 0x000fe20000001834 */
[----:B------:R-:W-:-:S02]  /*5180*/  F2FP.F16.E5M2.UNPACK_B R76, R152 ;  /* 0x00000098ff4c723e */ /* 0x000fc400020004ff */
[----:B------:R-:W-:Y:S02]  /*5190*/  F2FP.F16.E5M2.UNPACK_B R77, R154 ;  /* 0x0000009aff4d723e */ /* 0x000fe400020004ff */
[----:B------:R-:W-:Y:S02]  /*51a0*/  F2FP.F16.E5M2.UNPACK_B R78, R156 ;  /* 0x0000009cff4e723e */ /* 0x000fe400020004ff */
[----:B------:R-:W-:Y:S01]  /*51b0*/  F2FP.F16.E5M2.UNPACK_B R79, R158 ;  /* 0x0000009eff4f723e */ /* 0x000fe200020004ff */
[----:B------:R-:W-:Y:S02]  /*51c0*/  IMAD R144, R145, 0x100, R144 ;  /* 0x0000010091907824 */ /* 0x000fe400078e0290 */
[----:B------:R-:W-:-:S04]  /*51d0*/  IMAD R146, R147, 0x100, R146 ;  /* 0x0000010093927824 */ /* 0x000fc800078e0292 */
[----:B------:R-:W-:Y:S01]  /*51e0*/  HMMA.16816.F32 R24, R76, R84, R24 ;  /* 0x000000544c18723c */ /* 0x000fe20000001818 */
[----:B------:R-:W-:Y:S02]  /*51f0*/  IMAD R148, R149, 0x100, R148 ;  /* 0x0000010095947824 */ /* 0x000fe400078e0294 */
[----:B------:R-:W-:-:S05]  /*5200*/  IMAD R150, R151, 0x100, R150 ;  /* 0x0000010097967824 */ /* 0x000fca00078e0296 */
[C---:B------:R-:W-:Y:S08]  /*5210*/  HMMA.16816.F32 R28, R76.reuse, R2, R28 ;  /* 0x000000024c1c723c */ /* 0x040ff0000000181c */
[C---:B------:R-:W-:Y:S08]  /*5220*/  HMMA.16816.F32 R32, R76.reuse, R80, R32 ;  /* 0x000000504c20723c */ /* 0x040ff00000001820 */
[----:B------:R-:W-:Y:S01]  /*5230*/  HMMA.16816.F32 R56, R76, R82, R56 ;  /* 0x000000524c38723c */ /* 0x000fe20000001838 */
[----:B------:R-:W-:-:S02]  /*5240*/  F2FP.F16.E5M2.UNPACK_B R76, R160 ;  /* 0x000000a0ff4c723e */ /* 0x000fc400020004ff */
[----:B------:R-:W-:Y:S02]  /*5250*/  F2FP.F16.E5M2.UNPACK_B R77, R162 ;  /* 0x000000a2ff4d723e */ /* 0x000fe400020004ff */
[----:B------:R-:W-:Y:S02]  /*5260*/  F2FP.F16.E5M2.UNPACK_B R78, R164 ;  /* 0x000000a4ff4e723e */ /* 0x000fe400020004ff */
[----:B------:R-:W-:-:S07]  /*5270*/  F2FP.F16.E5M2.UNPACK_B R79, R166 ;  /* 0x000000a6ff4f723e */ /* 0x000fce00020004ff */
[C---:B------:R-:W-:Y:S08]  /*5280*/  HMMA.16816.F32 R60, R76.reuse, R84, R60 ;  /* 0x000000544c3c723c */ /* 0x040ff0000000183c */
[C---:B------:R-:W-:Y:S08]  /*5290*/  HMMA.16816.F32 R64, R76.reuse, R2, R64 ;  /* 0x000000024c40723c */ /* 0x040ff00000001840 */
[C---:B------:R-:W-:Y:S08]  /*52a0*/  HMMA.16816.F32 R68, R76.reuse, R80, R68 ;  /* 0x000000504c44723c */ /* 0x040ff00000001844 */
[----:B------:R-:W-:Y:S01]  /*52b0*/  HMMA.16816.F32 R72, R76, R82, R72 ;  /* 0x000000524c48723c */ /* 0x000fe20000001848 */
[----:B------:R-:W-:-:S02]  /*52c0*/  F2FP.F16.E5M2.UNPACK_B R76, R144 ;  /* 0x00000090ff4c723e */ /* 0x000fc400020004ff */
[----:B------:R-:W-:Y:S02]  /*52d0*/  F2FP.F16.E5M2.UNPACK_B R77, R146 ;  /* 0x00000092ff4d723e */ /* 0x000fe400020004ff */
[----:B------:R-:W-:Y:S02]  /*52e0*/  F2FP.F16.E5M2.UNPACK_B R78, R148 ;  /* 0x00000094ff4e723e */ /* 0x000fe400020004ff */
[----:B------:R-:W-:-:S07]  /*52f0*/  F2FP.F16.E5M2.UNPACK_B R79, R150 ;  /* 0x00000096ff4f723e */ /* 0x000fce00020004ff */
[----:B------:R-:W-:Y:S01]  /*5300*/  HMMA.16816.F32 R44, R76, R2, R44 ;  /* 0x000000024c2c723c */ /* 0x000fe2000000182c */
[----:B------:R-:W-:Y:S01]  /*5310*/  F2FP.F16.E5M2.UNPACK_B R2, R6.H1 ;  /* 0x00000006ff02723e */ /* 0x000fe200030004ff */
[----:B------:R-:W-:Y:S01]  /*5320*/  IMAD R6, R133, 0x100, R132 ;  /* 0x0000010085067824 */ /* 0x000fe200078e0284 */
[----:B------:R-:W-:Y:S01]  /*5330*/  F2FP.F16.E5M2.UNPACK_B R3, R7.H1 ;  /* 0x00000007ff03723e */ /* 0x000fe200030004ff */
[----:B------:R-:W-:-:S04]  /*5340*/  IMAD R7, R135, 0x100, R134 ;  /* 0x0000010087077824 */ /* 0x000fc800078e0286 */
        /* <DEDUP_REMOVED lines=8> */
[----:B------:R-:W-:-:S05]  /*53d0*/  F2FP.F16.E5M2.UNPACK_B R9, R9.H1 ;  /* 0x00000009ff09723e */ /* 0x000fca00030004ff */
[----:B------:R-:W-:Y:S01]  /*53e0*/  HMMA.16816.F32 R36, R76, R82, R36 ;  /* 0x000000524c24723c */ /* 0x000fe20000001824 */
[----:B------:R-:W-:Y:S02]  /*53f0*/  F2FP.F16.E5M2.UNPACK_B R10, R10.H1 ;  /* 0x0000000aff0a723e */ /* 0x000fe400030004ff */
[----:B------:R-:W-:Y:S02]  /*5400*/  F2FP.F16.E5M2.UNPACK_B R11, R11.H1 ;  /* 0x0000000bff0b723e */ /* 0x000fe400030004ff */
[----:B------:R-:W-:Y:S02]  /*5410*/  F2FP.F16.E5M2.UNPACK_B R4, R4 ;  /* 0x00000004ff04723e */ /* 0x000fe400020004ff */
[----:B------:R-:W-:Y:S02]  /*5420*/  F2FP.F16.E5M2.UNPACK_B R5, R5 ;  /* 0x00000005ff05723e */ /* 0x000fe400020004ff */
[----:B------:R-:W-:Y:S02]  /*5430*/  F2FP.F16.E5M2.UNPACK_B R6, R6 ;  /* 0x00000006ff06723e */ /* 0x000fe400020004ff */
[----:B------:R-:W-:Y:S01]  /*5440*/  F2FP.F16.E5M2.UNPACK_B R7, R7 ;  /* 0x00000007ff07723e */ /* 0x000fe200020004ff */
[----:B------:R-:W-:Y:S01]  /*5450*/  USHF.R.S32.HI UR8, URZ, 0x1f, UR5 ;  /* 0x0000001fff087899 */ /* 0x000fe20008011405 */
[----:B------:R-:W-:Y:S01]  /*5460*/  IMAD R113, R115, 0x100, R114 ;  /* 0x0000010073717824 */ /* 0x000fe200078e0272 */
[----:B------:R-:W-:Y:S01]  /*5470*/  UIADD3 UR40, UP0, UPT, UR5, UR40, URZ ;  /* 0x0000002805287290 */ /* 0x000fe2000ff1e0ff */
[----:B------:R-:W-:-:S02]  /*5480*/  IMAD R136, R137, 0x100, R136 ;  /* 0x0000010089887824 */ /* 0x000fc400078e0288 */
[----:B------:R-:W-:Y:S02]  /*5490*/  IMAD R138, R139, 0x100, R138 ;  /* 0x000001008b8a7824 */ /* 0x000fe400078e028a */
[----:B------:R-:W-:Y:S02]  /*54a0*/  IMAD R140, R141, 0x100, R140 ;  /* 0x000001008d8c7824 */ /* 0x000fe400078e028c */
[----:B------:R-:W-:Y:S02]  /*54b0*/  IMAD R142, R143, 0x100, R142 ;  /* 0x000001008f8e7824 */ /* 0x000fe400078e028e */
[----:B------:R-:W-:Y:S02]  /*54c0*/  IMAD R120, R121, 0x100, R120 ;  /* 0x0000010079787824 */ /* 0x000fe400078e0278 */
[----:B------:R-:W-:Y:S02]  /*54d0*/  IMAD R122, R123, 0x100, R122 ;  /* 0x000001007b7a7824 */ /* 0x000fe400078e027a */
[----:B------:R-:W-:-:S02]  /*54e0*/  IMAD R124, R125, 0x100, R124 ;  /* 0x000001007d7c7824 */ /* 0x000fc400078e027c */
[----:B------:R-:W-:Y:S02]  /*54f0*/  IMAD R126, R127, 0x100, R126 ;  /* 0x000001007f7e7824 */ /* 0x000fe400078e027e */
[----:B------:R-:W-:Y:S02]  /*5500*/  IMAD R114, R117, 0x100, R116 ;  /* 0x0000010075727824 */ /* 0x000fe400078e0274 */
[----:B------:R-:W-:Y:S01]  /*5510*/  IMAD R115, R119, 0x100, R118 ;  /* 0x0000010077737824 */ /* 0x000fe200078e0276 */
[----:B------:R-:W-:Y:S01]  /*5520*/  UIADD3.X UR68, UPT, UPT, UR8, UR68, URZ, UP0, !UPT ;  /* 0x0000004408447290 */ /* 0x000fe200087fe4ff */
[----:B------:R-:W-:Y:S01]  /*5530*/  HMMA.16816.F32 R24, R4, R80, R24 ;  /* 0x000000500418723c */ /* 0x000fe20000001818 */
[----:B------:R-:W-:Y:S01]  /*5540*/  UIADD3 UR33, UP0, UPT, UR5, UR33, URZ ;  /* 0x0000002105217290 */ /* 0x000fe2000ff1e0ff */
[----:B------:R-:W-:Y:S02]  /*5550*/  F2FP.F16.E5M2.UNPACK_B R76, R136 ;  /* 0x00000088ff4c723e */ /* 0x000fe400020004ff */
[----:B------:R-:W-:-:S02]  /*5560*/  F2FP.F16.E5M2.UNPACK_B R77, R138 ;  /* 0x0000008aff4d723e */ /* 0x000fc400020004ff */
[----:B------:R-:W-:Y:S02]  /*5570*/  F2FP.F16.E5M2.UNPACK_B R78, R140 ;  /* 0x0000008cff4e723e */ /* 0x000fe400020004ff */
[C---:B------:R-:W-:Y:S01]  /*5580*/  HMMA.16816.F32 R28, R4.reuse, R2, R28 ;  /* 0x00000002041c723c */ /* 0x040fe2000000181c */
[----:B------:R-:W-:Y:S02]  /*5590*/  F2FP.F16.E5M2.UNPACK_B R79, R142 ;  /* 0x0000008eff4f723e */ /* 0x000fe400020004ff */
[----:B------:R-:W-:Y:S02]  /*55a0*/  F2FP.F16.E5M2.UNPACK_B R112, R112 ;  /* 0x00000070ff70723e */ /* 0x000fe400020004ff */
[----:B------:R-:W-:Y:S02]  /*55b0*/  F2FP.F16.E5M2.UNPACK_B R113, R113 ;  /* 0x00000071ff71723e */ /* 0x000fe400020004ff */
[----:B------:R-:W-:Y:S01]  /*55c0*/  F2FP.F16.E5M2.UNPACK_B R114, R114 ;  /* 0x00000072ff72723e */ /* 0x000fe200020004ff */
[----:B------:R-:W-:Y:S01]  /*55d0*/  HMMA.16816.F32 R32, R4, R8, R32 ;  /* 0x000000080420723c */ /* 0x000fe20000001820 */
[----:B------:R-:W-:Y:S01]  /*55e0*/  F2FP.F16.E5M2.UNPACK_B R115, R115 ;  /* 0x00000073ff73723e */ /* 0x000fe200020004ff */
[----:B------:R-:W-:-:S06]  /*55f0*/  UIADD3.X UR61, UPT, UPT, UR8, UR61, URZ, UP0, !UPT ;  /* 0x0000003d083d7290 */ /* 0x000fcc00087fe4ff */
[----:B------:R-:W-:Y:S01]  /*5600*/  HMMA.16816.F32 R56, R4, R10, R56 ;  /* 0x0000000a0438723c */ /* 0x000fe20000001838 */
[----:B------:R-:W-:Y:S02]  /*5610*/  F2FP.F16.E5M2.UNPACK_B R4, R120 ;  /* 0x00000078ff04723e */ /* 0x000fe400020004ff */
[----:B------:R-:W-:Y:S02]  /*5620*/  F2FP.F16.E5M2.UNPACK_B R5, R122 ;  /* 0x0000007aff05723e */ /* 0x000fe400020004ff */
[----:B------:R-:W-:Y:S02]  /*5630*/  F2FP.F16.E5M2.UNPACK_B R6, R124 ;  /* 0x0000007cff06723e */ /* 0x000fe400020004ff */
[----:B------:R-:W-:Y:S01]  /*5640*/  F2FP.F16.E5M2.UNPACK_B R7, R126 ;  /* 0x0000007eff07723e */ /* 0x000fe200020004ff */
[----:B------:R-:W-:Y:S02]  /*5650*/  UIADD3 UR43, UP3, UPT, UR5, UR43, URZ ;  /* 0x0000002b052b7290 */ /* 0x000fe4000ff7e0ff */
[----:B------:R-:W-:-:S02]  /*5660*/  UIADD3 UR42, UP2, UPT, UR5, UR42, URZ ;  /* 0x0000002a052a7290 */ /* 0x000fc4000ff5e0ff */
[----:B------:R-:W-:Y:S01]  /*5670*/  UIADD3 UR26, UP0, UPT, UR5, UR26, URZ ;  /* 0x0000001a051a7290 */ /* 0x000fe2000ff1e0ff */
[----:B------:R-:W-:Y:S01]  /*5680*/  HMMA.16816.F32 R12, R76, R80, R12 ;  /* 0x000000504c0c723c */ /* 0x000fe2000000180c */
[----:B------:R-:W-:Y:S02]  /*5690*/  UIADD3.X UR71, UPT, UPT, UR8, UR71, URZ, UP3, !UPT ;  /* 0x0000004708477290 */ /* 0x000fe40009ffe4ff */
[----:B------:R-:W-:Y:S02]  /*56a0*/  UIADD3.X UR70, UPT, UPT, UR8, UR70, URZ, UP2, !UPT ;  /* 0x0000004608467290 */ /* 0x000fe400097fe4ff */
[----:B------:R-:W-:-:S03]  /*56b0*/  UIADD3.X UR54, UPT, UPT, UR8, UR54, URZ, UP0, !UPT ;  /* 0x0000003608367290 */ /* 0x000fc600087fe4ff */
[----:B------:R-:W-:Y:S01]  /*56c0*/  HMMA.16816.F32 R20, R76, R8, R20 ;  /* 0x000000084c14723c */ /* 0x000fe20000001814 */
[----:B------:R-:W-:Y:S02]  /*56d0*/  UIADD3 UR41, UP1, UPT, UR5, UR41, URZ ;  /* 0x0000002905297290 */ /* 0x000fe4000ff3e0ff */
[----:B------:R-:W-:Y:S02]  /*56e0*/  UIADD3 UR39, UP6, UPT, UR5, UR39, URZ ;  /* 0x0000002705277290 */ /* 0x000fe4000ffde0ff */
[----:B------:R-:W-:-:S03]  /*56f0*/  UIADD3 UR38, UP5, UPT, UR5, UR38, URZ ;  /* 0x0000002605267290 */ /* 0x000fc6000ffbe0ff */
[----:B------:R-:W-:Y:S01]  /*5700*/  HMMA.16816.F32 R52, R76, R10, R52 ;  /* 0x0000000a4c34723c */ /* 0x000fe20000001834 */
[----:B------:R-:W-:Y:S02]  /*5710*/  UIADD3 UR37, UP4, UPT, UR5, UR37, URZ ;  /* 0x0000002505257290 */ /* 0x000fe4000ff9e0ff */
[----:B------:R-:W-:Y:S02]  /*5720*/  UIADD3 UR36, UP3, UPT, UR5, UR36, URZ ;  /* 0x0000002405247290 */ /* 0x000fe4000ff7e0ff */
[----:B------:R-:W-:-:S03]  /*5730*/  UIADD3 UR35, UP2, UPT, UR5, UR35, URZ ;  /* 0x0000002305237290 */ /* 0x000fc6000ff5e0ff */
[----:B------:R-:W-:Y:S01]  /*5740*/  HMMA.16816.F32 R60, R4, R80, R60 ;  /* 0x00000050043c723c */ /* 0x000fe2000000183c */
[----:B------:R-:W-:Y:S02]  /*5750*/  UIADD3 UR19, UP0, UPT, UR5, UR19, URZ ;  /* 0x0000001305137290 */ /* 0x000fe4000ff1e0ff */
[----:B------:R-:W-:-:S05]  /*5760*/  UIADD3 UR7, UPT, UPT, UR7, -0x1, URZ ;  /* 0xffffffff07077890 */ /* 0x000fca000fffe0ff */
[----:B------:R-:W-:Y:S01]  /*5770*/  HMMA.16816.F32 R68, R4, R8, R68 ;  /* 0x000000080444723c */ /* 0x000fe20000001844 */
[----:B------:R-:W-:-:S07]  /*5780*/  UIADD3.X UR69, UPT, UPT, UR8, UR69, URZ, UP1, !UPT ;  /* 0x0000004508457290 */ /* 0x000fce0008ffe4ff */
[----:B------:R-:W-:Y:S01]  /*5790*/  HMMA.16816.F32 R72, R4, R10, R72 ;  /* 0x0000000a0448723c */ /* 0x000fe20000001848 */
[----:B------:R-:W-:-:S07]  /*57a0*/  UIADD3.X UR67, UPT, UPT, UR8, UR67, URZ, UP6, !UPT ;  /* 0x0000004308437290 */ /* 0x000fce000b7fe4ff */
[----:B------:R-:W-:Y:S01]  /*57b0*/  HMMA.16816.F32 R48, R112, R80, R48 ;  /* 0x000000507030723c */ /* 0x000fe20000001830 */
[----:B------:R-:W-:-:S07]  /*57c0*/  UIADD3.X UR66, UPT, UPT, UR8, UR66, URZ, UP5, !UPT ;  /* 0x0000004208427290 */ /* 0x000fce000affe4ff */
[----:B------:R-:W-:Y:S01]  /*57d0*/  HMMA.16816.F32 R40, R112, R8, R40 ;  /* 0x000000087028723c */ /* 0x000fe20000001828 */
[----:B------:R-:W-:-:S07]  /*57e0*/  UIADD3.X UR65, UPT, UPT, UR8, UR65, URZ, UP4, !UPT ;  /* 0x0000004108417290 */ /* 0x000fce000a7fe4ff */
[----:B------:R-:W-:Y:S01]  /*57f0*/  HMMA.16816.F32 R36, R112, R10, R36 ;  /* 0x0000000a7024723c */ /* 0x000fe20000001824 */
[----:B------:R-:W-:Y:S02]  /*5800*/  UIADD3.X UR64, UPT, UPT, UR8, UR64, URZ, UP3, !UPT ;  /* 0x0000004008407290 */ /* 0x000fe40009ffe4ff */
[----:B------:R-:W-:Y:S02]  /*5810*/  UIADD3.X UR63, UPT, UPT, UR8, UR63, URZ, UP2, !UPT ;  /* 0x0000003f083f7290 */ /* 0x000fe400097fe4ff */
[----:B------:R-:W-:Y:S02]  /*5820*/  UIADD3.X UR47, UPT, UPT, UR8, UR47, URZ, UP0, !UPT ;  /* 0x0000002f082f7290 */ /* 0x000fe400087fe4ff */
[----:B------:R-:W-:Y:S01]  /*5830*/  UIADD3 UR34, UP1, UPT, UR5, UR34, URZ ;  /* 0x0000002205227290 */ /* 0x000fe2000ff3e0ff */
[----:B------:R-:W-:Y:S01]  /*5840*/  HMMA.16816.F32 R16, R76, R2, R16 ;  /* 0x000000024c10723c */ /* 0x000fe20000001810 */
[----:B------:R-:W-:Y:S02]  /*5850*/  UIADD3 UR32, UP6, UPT, UR5, UR32, URZ ;  /* 0x0000002005207290 */ /* 0x000fe4000ffde0ff */
[----:B------:R-:W-:-:S02]  /*5860*/  UIADD3 UR31, UP5, UPT, UR5, UR31, URZ ;  /* 0x0000001f051f7290 */ /* 0x000fc4000ffbe0ff */
[----:B------:R-:W-:Y:S02]  /*5870*/  UIADD3 UR30, UP4, UPT, UR5, UR30, URZ ;  /* 0x0000001e051e7290 */ /* 0x000fe4000ff9e0ff */
[----:B------:R-:W-:Y:S01]  /*5880*/  UIADD3 UR29, UP3, UPT, UR5, UR29, URZ ;  /* 0x0000001d051d7290 */ /* 0x000fe2000ff7e0ff */
[----:B------:R-:W-:Y:S01]  /*5890*/  HMMA.16816.F32 R64, R4, R2, R64 ;  /* 0x000000020440723c */ /* 0x000fe20000001840 */
[----:B------:R-:W-:Y:S02]  /*58a0*/  UIADD3 UR28, UP2, UPT, UR5, UR28, URZ ;  /* 0x0000001c051c7290 */ /* 0x000fe4000ff5e0ff */
[----:B------:R-:W-:Y:S02]  /*58b0*/  UISETP.NE.U32.AND UP0, UPT, UR7, URZ, UPT ;  /* 0x000000ff0700728c */ /* 0x000fe4000bf05070 */
[----:B------:R-:W-:-:S03]  /*58c0*/  UIADD3.X UR62, UPT, UPT, UR8, UR62, URZ, UP1, !UPT ;  /* 0x0000003e083e7290 */ /* 0x000fc60008ffe4ff */
[----:B------:R-:W-:Y:S01]  /*58d0*/  HMMA.16816.F32 R44, R112, R2, R44 ;  /* 0x00000002702c723c */ /* 0x000fe2000000182c */
[----:B------:R-:W-:Y:S01]  /*58e0*/  IMAD.SHL.U32 R2, R104, 0x20, RZ ;  /* 0x0000002068027824 */ /* 0x000fe200078e00ff */
[----:B------:R-:W-:Y:S02]  /*58f0*/  UIADD3.X UR60, UPT, UPT, UR8, UR60, URZ, UP6, !UPT ;  /* 0x0000003c083c7290 */ /* 0x000fe4000b7fe4ff */
[----:B------:R-:W-:Y:S02]  /*5900*/  UIADD3.X UR59, UPT, UPT, UR8, UR59, URZ, UP5, !UPT ;  /* 0x0000003b083b7290 */ /* 0x000fe4000affe4ff */
[----:B------:R-:W-:Y:S02]  /*5910*/  UIADD3.X UR58, UPT, UPT, UR8, UR58, URZ, UP4, !UPT ;  /* 0x0000003a083a7290 */ /* 0x000fe4000a7fe4ff */
[----:B------:R-:W-:Y:S02]  /*5920*/  UIADD3.X UR57, UPT, UPT, UR8, UR57, URZ, UP3, !UPT ;  /* 0x0000003908397290 */ /* 0x000fe40009ffe4ff */
[----:B------:R-:W-:-:S02]  /*5930*/  UIADD3.X UR56, UPT, UPT, UR8, UR56, URZ, UP2, !UPT ;  /* 0x0000003808387290 */ /* 0x000fc400097fe4ff */
[----:B------:R-:W-:Y:S02]  /*5940*/  UIADD3 UR27, UP1, UPT, UR5, UR27, URZ ;  /* 0x0000001b051b7290 */ /* 0x000fe4000ff3e0ff */
[----:B------:R-:W-:Y:S02]  /*5950*/  UIADD3 UR25, UP6, UPT, UR5, UR25, URZ ;  /* 0x0000001905197290 */ /* 0x000fe4000ffde0ff */
[----:B------:R-:W-:Y:S02]  /*5960*/  UIADD3 UR24, UP5, UPT, UR5, UR24, URZ ;  /* 0x0000001805187290 */ /* 0x000fe4000ffbe0ff */
[----:B------:R-:W-:Y:S02]  /*5970*/  UIADD3 UR23, UP4, UPT, UR5, UR23, URZ ;  /* 0x0000001705177290 */ /* 0x000fe4000ff9e0ff */
[----:B------:R-:W-:Y:S02]  /*5980*/  UIADD3 UR22, UP3, UPT, UR5, UR22, URZ ;  /* 0x0000001605167290 */ /* 0x000fe4000ff7e0ff */
[----:B------:R-:W-:-:S02]  /*5990*/  UIADD3 UR21, UP2, UPT, UR5, UR21, URZ ;  /* 0x0000001505157290 */ /* 0x000fc4000ff5e0ff */
[----:B------:R-:W-:Y:S02]  /*59a0*/  IADD3 R92, P1, PT, R92, UR5, RZ ;  /* 0x000000055c5c7c10 */ /* 0x000fe4000ff3e0ff */
[----:B------:R-:W-:Y:S02]  /*59b0*/  IADD3 R96, P0, PT, R2, R96, RZ ;  /* 0x0000006002607210 */ /* 0x000fe40007f1e0ff */
[----:B------:R-:W-:Y:S01]  /*59c0*/  IADD3 R98, P2, PT, R98, UR5, RZ ;  /* 0x0000000562627c10 */ /* 0x000fe2000ff5e0ff */
[----:B------:R-:W-:Y:S02]  /*59d0*/  UIADD3.X UR55, UPT, UPT, UR8, UR55, URZ, UP1, !UPT ;  /* 0x0000003708377290 */ /* 0x000fe40008ffe4ff */
[----:B------:R-:W-:Y:S02]  /*59e0*/  UIADD3.X UR53, UPT, UPT, UR8, UR53, URZ, UP6, !UPT ;  /* 0x0000003508357290 */ /* 0x000fe4000b7fe4ff */
[----:B------:R-:W-:Y:S02]  /*59f0*/  UIADD3.X UR52, UPT, UPT, UR8, UR52, URZ, UP5, !UPT ;  /* 0x0000003408347290 */ /* 0x000fe4000affe4ff */
[----:B------:R-:W-:-:S02]  /*5a00*/  UIADD3.X UR51, UPT, UPT, UR8, UR51, URZ, UP4, !UPT ;  /* 0x0000003308337290 */ /* 0x000fc4000a7fe4ff */
[----:B------:R-:W-:Y:S02]  /*5a10*/  UIADD3.X UR50, UPT, UPT, UR8, UR50, URZ, UP3, !UPT ;  /* 0x0000003208327290 */ /* 0x000fe40009ffe4ff */
[----:B------:R-:W-:Y:S01]  /*5a20*/  UIADD3.X UR49, UPT, UPT, UR8, UR49, URZ, UP2, !UPT ;  /* 0x0000003108317290 */ /* 0x000fe200097fe4ff */
[----:B------:R-:W-:Y:S01]  /*5a30*/  LEA.HI.X.SX32 R97, R2, R97, 0x1, P0 ;  /* 0x0000006102617211 */ /* 0x000fe200000f0eff */
[----:B------:R-:W-:Y:S01]  /*5a40*/  UIADD3 UR20, UP1, UPT, UR5, UR20, URZ ;  /* 0x0000001405147290 */ /* 0x000fe2000ff3e0ff */
[----:B------:R-:W-:Y:S01]  /*5a50*/  VIADD R102, R102, 0xffffffe0 ;  /* 0xffffffe066667836 */ /* 0x000fe20000000000 */
[----:B------:R-:W-:Y:S01]  /*5a60*/  UIADD3 UR18, UP6, UPT, UR5, UR18, URZ ;  /* 0x0000001205127290 */ /* 0x000fe2000ffde0ff */
[----:B------:R-:W-:Y:S01]  /*5a70*/  IADD3.X R110, PT, PT, R110, UR8, RZ, P1, !PT ;  /* 0x000000086e6e7c10 */ /* 0x000fe20008ffe4ff */
[----:B------:R-:W-:Y:S01]  /*5a80*/  UIADD3 UR17, UP5, UPT, UR5, UR17, URZ ;  /* 0x0000001105117290 */ /* 0x000fe2000ffbe0ff */
[----:B------:R-:W-:Y:S01]  /*5a90*/  IADD3.X R100, PT, PT, R100, UR8, RZ, P2, !PT ;  /* 0x0000000864647c10 */ /* 0x000fe200097fe4ff */
[----:B------:R-:W-:-:S02]  /*5aa0*/  UIADD3 UR16, UP4, UPT, UR5, UR16, URZ ;  /* 0x0000001005107290 */ /* 0x000fc4000ff9e0ff */
[----:B------:R-:W-:Y:S02]  /*5ab0*/  UIADD3 UR15, UP3, UPT, UR5, UR15, URZ ;  /* 0x0000000f050f7290 */ /* 0x000fe4000ff7e0ff */
[----:B------:R-:W-:Y:S02]  /*5ac0*/  UIADD3 UR14, UP2, UPT, UR5, UR14, URZ ;  /* 0x0000000e050e7290 */ /* 0x000fe4000ff5e0ff */
[----:B------:R-:W-:Y:S02]  /*5ad0*/  UIADD3.X UR48, UPT, UPT, UR8, UR48, URZ, UP1, !UPT ;  /* 0x0000003008307290 */ /* 0x000fe40008ffe4ff */
[----:B------:R-:W-:Y:S02]  /*5ae0*/  UIADD3.X UR46, UPT, UPT, UR8, UR46, URZ, UP6, !UPT ;  /* 0x0000002e082e7290 */ /* 0x000fe4000b7fe4ff */
[----:B------:R-:W-:Y:S02]  /*5af0*/  UIADD3.X UR45, UPT, UPT, UR8, UR45, URZ, UP5, !UPT ;  /* 0x0000002d082d7290 */ /* 0x000fe4000affe4ff */
[----:B------:R-:W-:-:S02]  /*5b00*/  UIADD3.X UR44, UPT, UPT, UR8, UR44, URZ, UP4, !UPT ;  /* 0x0000002c082c7290 */ /* 0x000fc4000a7fe4ff */
[----:B------:R-:W-:Y:S02]  /*5b10*/  UIADD3.X UR11, UPT, UPT, UR8, UR11, URZ, UP3, !UPT ;  /* 0x0000000b080b7290 */ /* 0x000fe40009ffe4ff */
[----:B------:R-:W-:Y:S01]  /*5b20*/  UIADD3.X UR10, UPT, UPT, UR8, UR10, URZ, UP2, !UPT ;  /* 0x0000000a080a7290 */ /* 0x000fe200097fe4ff */
[----:B------:R-:W-:Y:S11]  /*5b30*/  BRA.U UP0, `(.L_x_1) ;  /* 0xffffffd500a47547 */ /* 0x000ff6000b83ffff */
.L_x_0:
[----:B------:R-:W-:Y:S01]  /*5b40*/  BAR.SYNC.DEFER_BLOCKING 0x0 ;  /* 0x0000000000007b1d */ /* 0x000fe20000010000 */
[----:B------:R-:W-:Y:S01]  /*5b50*/  LOP3.LUT R2, R87, 0x20, RZ, 0xc0, !PT ;  /* 0x0000002057027812 */ /* 0x000fe200078ec0ff */
[C---:B------:R-:W-:Y:S01]  /*5b60*/  VIADD R9, R0.reuse, 0x1 ;  /* 0x0000000100097836 */ /* 0x040fe20000000000 */
[----:B------:R-:W-:Y:S01]  /*5b70*/  F2FP.SATFINITE.E5M2.F32.PACK_AB_MERGE_C R14, R15, R14, RZ ;  /* 0x0000000e0f0e723e */ /* 0x000fe200048060ff */
[----:B------:R-:W-:Y:S01]  /*5b80*/  VIADD R8, R0, 0x2 ;  /* 0x0000000200087836 */ /* 0x000fe20000000000 */
[----:B------:R-:W-:Y:S01]  /*5b90*/  F2FP.SATFINITE.E5M2.F32.PACK_AB_MERGE_C R19, R19, R18, RZ ;  /* 0x000000121313723e */ /* 0x000fe200048060ff */
[----:B------:R-:W0:Y:S01]  /*5ba0*/  LDCU.128 UR16, c[0x0][0x390] ;  /* 0x00007200ff1077ac */ /* 0x000e220008000c00 */
[----:B------:R-:W-:Y:S01]  /*5bb0*/  LEA R2, R2, UR4, 0x5 ;  /* 0x0000000402027c11 */ /* 0x000fe2000f8e28ff */
[C---:B------:R-:W-:Y:S01]  /*5bc0*/  VIADD R3, R0.reuse, 0x3 ;  /* 0x0000000300037836 */ /* 0x040fe20000000000 */
[----:B------:R-:W-:Y:S01]  /*5bd0*/  F2FP.SATFINITE.E5M2.F32.PACK_AB_MERGE_C R12, R13, R12, RZ ;  /* 0x0000000c0d0c723e */ /* 0x000fe200048060ff */
[----:B------:R-:W1:Y:S01]  /*5be0*/  LDCU UR5, c[0x0][0x3b8] ;  /* 0x00007700ff0577ac */ /* 0x000e620008000800 */
[----:B------:R-:W-:Y:S01]  /*5bf0*/  F2FP.SATFINITE.E5M2.F32.PACK_AB_MERGE_C R17, R17, R16, RZ ;  /* 0x000000101111723e */ /* 0x000fe200048060ff */
[----:B------:R-:W-:Y:S01]  /*5c00*/  IMAD R89, R89, 0x10, R2 ;  /* 0x0000001059597824 */ /* 0x000fe200078e0202 */
[----:B------:R-:W-:Y:S01]  /*5c10*/  F2FP.SATFINITE.E5M2.F32.PACK_AB_MERGE_C R24, R25, R24, RZ ;  /* 0x000000181918723e */ /* 0x000fe200048060ff */
[C---:B------:R-:W-:Y:S01]  /*5c20*/  VIADD R2, R0.reuse, 0x4 ;  /* 0x0000000400027836 */ /* 0x040fe20000000000 */
[----:B------:R-:W-:Y:S01]  /*5c30*/  F2FP.SATFINITE.E5M2.F32.PACK_AB_MERGE_C R26, R27, R26, RZ ;  /* 0x0000001a1b1a723e */ /* 0x000fe200048060ff */
[C---:B------:R-:W-:Y:S01]  /*5c40*/  VIADD R16, R0.reuse, 0x5 ;  /* 0x0000000500107836 */ /* 0x040fe20000000000 */
[----:B------:R-:W-:Y:S01]  /*5c50*/  F2FP.SATFINITE.E5M2.F32.PACK_AB_MERGE_C R29, R29, R28, RZ ;  /* 0x0000001c1d1d723e */ /* 0x000fe200048060ff */
[----:B------:R-:W-:Y:S01]  /*5c60*/  VIADD R18, R0, 0x6 ;  /* 0x0000000600127836 */ /* 0x000fe20000000000 */
[----:B------:R-:W-:-:S02]  /*5c70*/  F2FP.SATFINITE.E5M2.F32.PACK_AB_MERGE_C R31, R31, R30, RZ ;  /* 0x0000001e1f1f723e */ /* 0x000fc400048060ff */
[----:B------:R-:W-:Y:S02]  /*5c80*/  F2FP.SATFINITE.E5M2.F32.PACK_AB_MERGE_C R62, R63, R62, RZ ;  /* 0x0000003e3f3e723e */ /* 0x000fe400048060ff */
[----:B------:R-:W-:Y:S02]  /*5c90*/  F2FP.SATFINITE.E5M2.F32.PACK_AB_MERGE_C R67, R67, R66, RZ ;  /* 0x000000424343723e */ /* 0x000fe400048060ff */
[----:B------:R-:W-:Y:S02]  /*5ca0*/  F2FP.SATFINITE.E5M2.F32.PACK_AB_MERGE_C R60, R61, R60, RZ ;  /* 0x0000003c3d3c723e */ /* 0x000fe400048060ff */
[----:B------:R-:W-:Y:S02]  /*5cb0*/  F2FP.SATFINITE.E5M2.F32.PACK_AB_MERGE_C R65, R65, R64, RZ ;  /* 0x000000404141723e */ /* 0x000fe400048060ff */
[----:B------:R-:W-:Y:S02]  /*5cc0*/  F2FP.SATFINITE.E5M2.F32.PACK_AB_MERGE_C R48, R49, R48, RZ ;  /* 0x000000303130723e */ /* 0x000fe400048060ff */
[----:B------:R-:W-:-:S02]  /*5cd0*/  F2FP.SATFINITE.E5M2.F32.PACK_AB_MERGE_C R50, R51, R50, RZ ;  /* 0x000000323332723e */ /* 0x000fc400048060ff */
[----:B------:R-:W-:Y:S02]  /*5ce0*/  F2FP.SATFINITE.E5M2.F32.PACK_AB_MERGE_C R45, R45, R44, RZ ;  /* 0x0000002c2d2d723e */ /* 0x000fe400048060ff */
[----:B------:R-:W-:Y:S02]  /*5cf0*/  F2FP.SATFINITE.E5M2.F32.PACK_AB_MERGE_C R47, R47, R46, RZ ;  /* 0x0000002e2f2f723e */ /* 0x000fe400048060ff */
[----:B------:R-:W-:Y:S02]  /*5d00*/  PRMT R13, R14, 0x5410, R19 ;  /* 0x000054100e0d7816 */ /* 0x000fe40000000013 */
[----:B------:R-:W-:Y:S02]  /*5d10*/  PRMT R12, R12, 0x5410, R17 ;  /* 0x000054100c0c7816 */ /* 0x000fe40000000011 */
[----:B------:R-:W-:Y:S02]  /*5d20*/  PRMT R14, R24, 0x5410, R29 ;  /* 0x00005410180e7816 */ /* 0x000fe4000000001d */
[----:B------:R-:W-:-:S02]  /*5d30*/  PRMT R15, R26, 0x5410, R31 ;  /* 0x000054101a0f7816 */ /* 0x000fc4000000001f */
[----:B------:R-:W-:Y:S02]  /*5d40*/  PRMT R61, R62, 0x5410, R67 ;  /* 0x000054103e3d7816 */ /* 0x000fe40000000043 */
[----:B------:R-:W-:Y:S01]  /*5d50*/  PRMT R60, R60, 0x5410, R65 ;  /* 0x000054103c3c7816 */ /* 0x000fe20000000041 */
[----:B------:R1:W-:Y:S01]  /*5d60*/  STSM.16.M88.4 [R89], R12 ;  /* 0x0000000c59007844 */ /* 0x0003e20000000200 */
[----:B------:R-:W-:Y:S02]  /*5d70*/  PRMT R62, R48, 0x5410, R45 ;  /* 0x00005410303e7816 */ /* 0x000fe4000000002d */
[----:B------:R-:W-:Y:S02]  /*5d80*/  PRMT R63, R50, 0x5410, R47 ;  /* 0x00005410323f7816 */ /* 0x000fe4000000002f */
[----:B------:R-:W-:Y:S01]  /*5d90*/  LEA R88, R88, UR4, 0x4 ;  /* 0x0000000458587c11 */ /* 0x000fe2000f8e20ff */
[----:B------:R-:W2:Y:S01]  /*5da0*/  LDCU UR4, c[0x0][0x3b4] ;  /* 0x00007680ff0477ac */ /* 0x000ea20008000800 */
[----:B0-----:R-:W-:Y:S01]  /*5db0*/  ISETP.GE.AND P0, PT, R86, UR18, PT ;  /* 0x0000001256007c0c */ /* 0x001fe2000bf06270 */
[----:B------:R-:W-:Y:S01]  /*5dc0*/  STSM.16.M88.4 [R89+0x200], R60 ;  /* 0x0002003c59007844 */ /* 0x000fe20000000200 */
[----:B------:R-:W-:-:S02]  /*5dd0*/  F2FP.SATFINITE.E5M2.F32.PACK_AB_MERGE_C R22, R23, R22, RZ ;  /* 0x000000161716723e */ /* 0x000fc400048060ff */
[----:B------:R-:W-:Y:S01]  /*5de0*/  ISETP.LT.AND P5, PT, R9, UR19, !P0 ;  /* 0x0000001309007c0c */ /* 0x000fe2000c7a1270 */
[----:B------:R-:W-:Y:S01]  /*5df0*/  BAR.SYNC.DEFER_BLOCKING 0x0 ;  /* 0x0000000000007b1d */ /* 0x000fe20000010000 */
[----:B------:R-:W-:Y:S02]  /*5e00*/  ISETP.LT.AND P1, PT, R8, UR19, !P0 ;  /* 0x0000001308007c0c */ /* 0x000fe4000c721270 */
[----:B------:R-:W-:Y:S01]  /*5e10*/  F2FP.SATFINITE.E5M2.F32.PACK_AB_MERGE_C R55, R55, R54, RZ ;  /* 0x000000363737723e */ /* 0x000fe200048060ff */
[----:B-1----:R-:W-:Y:S01]  /*5e20*/  IMAD R13, R0, UR5, RZ ;  /* 0x00000005000d7c24 */ /* 0x002fe2000f8e02ff */
[----:B------:R-:W-:Y:S02]  /*5e30*/  F2FP.SATFINITE.E5M2.F32.PACK_AB_MERGE_C R20, R21, R20, RZ ;  /* 0x000000141514723e */ /* 0x000fe400048060ff */
[----:B------:R-:W-:Y:S01]  /*5e40*/  F2FP.SATFINITE.E5M2.F32.PACK_AB_MERGE_C R53, R53, R52, RZ ;  /* 0x000000343535723e */ /* 0x000fe200048060ff */
[----:B------:R-:W-:Y:S01]  /*5e50*/  VIADD R15, R13, UR5 ;  /* 0x000000050d0f7c36 */ /* 0x000fe20008000000 */
[----:B------:R-:W-:-:S02]  /*5e60*/  F2FP.SATFINITE.E5M2.F32.PACK_AB_MERGE_C R32, R33, R32, RZ ;  /* 0x000000202120723e */ /* 0x000fc400048060ff */
[----:B------:R-:W-:Y:S01]  /*5e70*/  F2FP.SATFINITE.E5M2.F32.PACK_AB_MERGE_C R34, R35, R34, RZ ;  /* 0x000000222322723e */ /* 0x000fe200048060ff */
[----:B------:R-:W-:Y:S01]  /*5e80*/  VIADD R19, R15, UR5 ;  /* 0x000000050f137c36 */ /* 0x000fe20008000000 */
[----:B------:R-:W-:Y:S02]  /*5e90*/  F2FP.SATFINITE.E5M2.F32.PACK_AB_MERGE_C R57, R57, R56, RZ ;  /* 0x000000383939723e */ /* 0x000fe400048060ff */
[----:B------:R-:W-:Y:S02]  /*5ea0*/  F2FP.SATFINITE.E5M2.F32.PACK_AB_MERGE_C R59, R59, R58, RZ ;  /* 0x0000003a3b3b723e */ /* 0x000fe400048060ff */
[----:B------:R-:W-:Y:S02]  /*5eb0*/  F2FP.SATFINITE.E5M2.F32.PACK_AB_MERGE_C R70, R71, R70, RZ ;  /* 0x000000464746723e */ /* 0x000fe400048060ff */
[----:B------:R-:W-:Y:S02]  /*5ec0*/  F2FP.SATFINITE.E5M2.F32.PACK_AB_MERGE_C R75, R75, R74, RZ ;  /* 0x0000004a4b4b723e */ /* 0x000fe400048060ff */
[----:B------:R-:W-:-:S02]  /*5ed0*/  F2FP.SATFINITE.E5M2.F32.PACK_AB_MERGE_C R68, R69, R68, RZ ;  /* 0x000000444544723e */ /* 0x000fc400048060ff */
[----:B------:R-:W-:Y:S01]  /*5ee0*/  F2FP.SATFINITE.E5M2.F32.PACK_AB_MERGE_C R73, R73, R72, RZ ;  /* 0x000000484949723e */ /* 0x000fe200048060ff */
[----:B------:R-:W0:Y:S01]  /*5ef0*/  LDS.128 R4, [R88] ;  /* 0x0000000058047984 */ /* 0x000e220000000c00 */
[----:B------:R-:W-:Y:S02]  /*5f00*/  F2FP.SATFINITE.E5M2.F32.PACK_AB_MERGE_C R40, R41, R40, RZ ;  /* 0x000000282928723e */ /* 0x000fe400048060ff */
[----:B------:R-:W-:Y:S01]  /*5f10*/  F2FP.SATFINITE.E5M2.F32.PACK_AB_MERGE_C R42, R43, R42, RZ ;  /* 0x0000002a2b2a723e */ /* 0x000fe200048060ff */
[----:B------:R-:W1:Y:S01]  /*5f20*/  LDS.128 R8, [R88+0x400] ;  /* 0x0004000058087984 */ /* 0x000e620000000c00 */
[----:B------:R-:W-:Y:S02]  /*5f30*/  F2FP.SATFINITE.E5M2.F32.PACK_AB_MERGE_C R37, R37, R36, RZ ;  /* 0x000000242525723e */ /* 0x000fe400048060ff */
[----:B------:R-:W-:Y:S02]  /*5f40*/  F2FP.SATFINITE.E5M2.F32.PACK_AB_MERGE_C R39, R39, R38, RZ ;  /* 0x000000262727723e */ /* 0x000fe400048060ff */
[----:B------:R-:W-:-:S02]  /*5f50*/  PRMT R21, R22, 0x5410, R55 ;  /* 0x0000541016157816 */ /* 0x000fc40000000037 */
[----:B------:R-:W-:Y:S02]  /*5f60*/  PRMT R20, R20, 0x5410, R53 ;  /* 0x0000541014147816 */ /* 0x000fe40000000035 */
[----:B------:R-:W-:Y:S02]  /*5f70*/  PRMT R22, R32, 0x5410, R57 ;  /* 0x0000541020167816 */ /* 0x000fe40000000039 */
[----:B------:R-:W-:Y:S01]  /*5f80*/  PRMT R23, R34, 0x5410, R59 ;  /* 0x0000541022177816 */ /* 0x000fe2000000003b */
[----:B------:R-:W-:Y:S01]  /*5f90*/  BAR.SYNC.DEFER_BLOCKING 0x0 ;  /* 0x0000000000007b1d */ /* 0x000fe20000010000 */
[----:B------:R-:W-:Y:S02]  /*5fa0*/  PRMT R69, R70, 0x5410, R75 ;  /* 0x0000541046457816 */ /* 0x000fe4000000004b */
[----:B------:R-:W-:Y:S02]  /*5fb0*/  PRMT R68, R68, 0x5410, R73 ;  /* 0x0000541044447816 */ /* 0x000fe40000000049 */
[----:B------:R-:W-:-:S02]  /*5fc0*/  PRMT R70, R40, 0x5410, R37 ;  /* 0x0000541028467816 */ /* 0x000fc40000000025 */
[----:B------:R-:W-:Y:S02]  /*5fd0*/  PRMT R71, R42, 0x5410, R39 ;  /* 0x000054102a477816 */ /* 0x000fe40000000027 */
[----:B------:R-:W-:Y:S01]  /*5fe0*/  ISETP.LT.AND P4, PT, R3, UR19, !P0 ;  /* 0x0000001303007c0c */ /* 0x000fe2000c781270 */
[----:B--2---:R-:W-:Y:S01]  /*5ff0*/  IMAD R3, R86, UR4, RZ ;  /* 0x0000000456037c24 */ /* 0x004fe2000f8e02ff */
[----:B------:R-:W-:Y:S02]  /*6000*/  ISETP.LT.AND P3, PT, R2, UR19, !P0 ;  /* 0x0000001302007c0c */ /* 0x000fe4000c761270 */
[----:B------:R-:W-:Y:S02]  /*6010*/  ISETP.LT.AND P2, PT, R0, UR19, !P0 ;  /* 0x0000001300007c0c */ /* 0x000fe4000c741270 */
[----:B------:R-:W-:-:S04]  /*6020*/  IADD3 R2, P6, PT, R3, UR16, RZ ;  /* 0x0000001003027c10 */ /* 0x000fc8000ffde0ff */
[----:B------:R-:W-:Y:S02]  /*6030*/  LEA.HI.X.SX32 R3, R3, UR17, 0x1, P6 ;  /* 0x0000001103037c11 */ /* 0x000fe4000b0f0eff */
[CC--:B------:R-:W-:Y:S01]  /*6040*/  IADD3 R12, P6, PT, R13.reuse, R2.reuse, RZ ;  /* 0x000000020d0c7210 */ /* 0x0c0fe20007fde0ff */
[----:B------:R2:W-:Y:S03]  /*6050*/  STSM.16.M88.4 [R89], R20 ;  /* 0x0000001459007844 */ /* 0x0005e60000000200 */
[----:B------:R-:W-:Y:S02]  /*6060*/  LEA.HI.X.SX32 R13, R13, R3, 0x1, P6 ;  /* 0x000000030d0d7211 */ /* 0x000fe400030f0eff */
[----:B0-----:R-:W-:Y:S01]  /*6070*/  PRMT R25, R4, 0x7770, RZ ;  /* 0x0000777004197816 */ /* 0x001fe200000000ff */
[----:B------:R-:W-:Y:S01]  /*6080*/  STSM.16.M88.4 [R89+0x200], R68 ;  /* 0x0002004459007844 */ /* 0x000fe20000000200 */
[----:B------:R-:W-:Y:S01]  /*6090*/  BAR.SYNC.DEFER_BLOCKING 0x0 ;  /* 0x0000000000007b1d */ /* 0x000fe20000010000 */
[----:B------:R-:W-:-:S02]  /*60a0*/  IADD3 R14, P6, PT, R15, R2, RZ ;  /* 0x000000020f0e7210 */ /* 0x000fc40007fde0ff */
[----:B------:R-:W-:Y:S02]  /*60b0*/  PRMT R27, R6, 0x7770, RZ ;  /* 0x00007770061b7816 */ /* 0x000fe400000000ff */
[-C--:B------:R-:W-:Y:S02]  /*60c0*/  LEA.HI.X.SX32 R15, R15, R3.reuse, 0x1, P6 ;  /* 0x000000030f0f7211 */ /* 0x080fe400030f0eff */
[----:B--2---:R-:W-:Y:S02]  /*60d0*/  PRMT R23, R4, 0x7771, RZ ;  /* 0x0000777104177816 */ /* 0x004fe400000000ff */
[----:B------:R-:W-:Y:S01]  /*60e0*/  PRMT R21, R5, 0x7770, RZ ;  /* 0x0000777005157816 */ /* 0x000fe200000000ff */
[----:B------:R0:W-:Y:S01]  /*60f0*/  @P2 STG.E.U8 desc[UR12][R12.64], R25 ;  /* 0x000000190c002986 */ /* 0x0001e2000c10110c */
[----:B------:R-:W-:Y:S02]  /*6100*/  ISETP.LT.AND P2, PT, R16, UR19, !P0 ;  /* 0x0000001310007c0c */ /* 0x000fe4000c741270 */
[C---:B------:R-:W-:Y:S01]  /*6110*/  IADD3 R16, P6, PT, R19.reuse, R2, RZ ;  /* 0x0000000213107210 */ /* 0x040fe20007fde0ff */
[----:B------:R2:W-:Y:S01]  /*6120*/  @P5 STG.E.U8 desc[UR12][R14.64], R23 ;  /* 0x000000170e005986 */ /* 0x0005e2000c10110c */
[----:B------:R-:W-:Y:S01]  /*6130*/  ISETP.LT.AND P5, PT, R18, UR19, !P0 ;  /* 0x0000001312007c0c */ /* 0x000fe2000c7a1270 */
[----:B------:R-:W-:Y:S01]  /*6140*/  VIADD R18, R0, 0x8 ;  /* 0x0000000800127836 */ /* 0x000fe20000000000 */
[C---:B------:R-:W-:Y:S01]  /*6150*/  LEA.HI.X.SX32 R17, R19.reuse, R3, 0x1, P6 ;  /* 0x0000000313117211 */ /* 0x040fe200030f0eff */
[----:B------:R-:W-:-:S02]  /*6160*/  VIADD R19, R19, UR5 ;  /* 0x0000000513137c36 */ /* 0x000fc40008000000 */
[----:B0-----:R-:W-:-:S03]  /*6170*/  VIADD R13, R0, 0x7 ;  /* 0x00000007000d7836 */ /* 0x001fc60000000000 */
[CC--:B------:R-:W-:Y:S01]  /*6180*/  IADD3 R12, P6, PT, R19.reuse, R2.reuse, RZ ;  /* 0x00000002130c7210 */ /* 0x0c0fe20007fde0ff */
[----:B------:R-:W-:Y:S01]  /*6190*/  VIADD R20, R19, UR5 ;  /* 0x0000000513147c36 */ /* 0x000fe20008000000 */
[----:B------:R0:W-:Y:S01]  /*61a0*/  @P1 STG.E.U8 desc[UR12][R16.64], R21 ;  /* 0x0000001510001986 */ /* 0x0001e2000c10110c */
[----:B------:R-:W-:Y:S02]  /*61b0*/  PRMT R25, R5, 0x7771, RZ ;  /* 0x0000777105197816 */ /* 0x000fe400000000ff */
[----:B------:R-:W-:Y:S02]  /*61c0*/  ISETP.LT.AND P1, PT, R13, UR19, !P0 ;  /* 0x000000130d007c0c */ /* 0x000fe4000c721270 */
[-C--:B------:R-:W-:Y:S01]  /*61d0*/  LEA.HI.X.SX32 R13, R19, R3.reuse, 0x1, P6 ;  /* 0x00000003130d7211 */ /* 0x080fe200030f0eff */
[C---:B------:R-:W-:Y:S01]  /*61e0*/  VIADD R19, R20.reuse, UR5 ;  /* 0x0000000514137c36 */ /* 0x040fe20008000000 */
[-C--:B--2---:R-:W-:Y:S02]  /*61f0*/  IADD3 R14, P6, PT, R20, R2.reuse, RZ ;  /* 0x00000002140e7210 */ /* 0x084fe40007fde0ff */
[----:B------:R-:W-:Y:S01]  /*6200*/  PRMT R23, R6, 0x7771, RZ ;  /* 0x0000777106177816 */ /* 0x000fe200000000ff */
[----:B------:R2:W-:Y:S01]  /*6210*/  @P4 STG.E.U8 desc[UR12][R12.64], R25 ;  /* 0x000000190c004986 */ /* 0x0005e2000c10110c */
[----:B------:R-:W-:Y:S01]  /*6220*/  LEA.HI.X.SX32 R15, R20, R3, 0x1, P6 ;  /* 0x00000003140f7211 */ /* 0x000fe200030f0eff */
[C---:B0-----:R-:W-:Y:S01]  /*6230*/  VIADD R21, R19.reuse, UR5 ;  /* 0x0000000513157c36 */ /* 0x041fe20008000000 */
[----:B------:R-:W-:Y:S01]  /*6240*/  ISETP.LT.AND P4, PT, R18, UR19, !P0 ;  /* 0x0000001312007c0c */ /* 0x000fe2000c781270 */
[C---:B------:R-:W-:Y:S01]  /*6250*/  VIADD R18, R0.reuse, 0x9 ;  /* 0x0000000900127836 */ /* 0x040fe20000000000 */
[----:B------:R-:W-:Y:S01]  /*6260*/  IADD3 R16, P6, PT, R19, R2, RZ ;  /* 0x0000000213107210 */ /* 0x000fe20007fde0ff */
[----:B------:R1:W-:Y:S01]  /*6270*/  @P3 STG.E.U8 desc[UR12][R14.64], R27 ;  /* 0x0000001b0e003986 */ /* 0x0003e2000c10110c */
[----:B------:R-:W-:-:S02]  /*6280*/  VIADD R20, R0, 0xa ;  /* 0x0000000a00147836 */ /* 0x000fc40000000000 */
[-C--:B------:R-:W-:Y:S02]  /*6290*/  LEA.HI.X.SX32 R17, R19, R3.reuse, 0x1, P6 ;  /* 0x0000000313117211 */ /* 0x080fe400030f0eff */
[----:B------:R-:W-:Y:S01]  /*62a0*/  ISETP.LT.AND P3, PT, R18, UR19, !P0 ;  /* 0x0000001312007c0c */ /* 0x000fe2000c761270 */
[----:B--2---:R-:W-:Y:S01]  /*62b0*/  VIADD R13, R0, 0xb ;  /* 0x0000000b000d7836 */ /* 0x004fe20000000000 */
[----:B------:R-:W-:Y:S01]  /*62c0*/  IADD3 R18, P6, PT, R21, R2, RZ ;  /* 0x0000000215127210 */ /* 0x000fe20007fde0ff */
[----:B------:R0:W-:Y:S01]  /*62d0*/  @P2 STG.E.U8 desc[UR12][R16.64], R23 ;  /* 0x0000001710002986 */ /* 0x0001e2000c10110c */
[----:B------:R-:W-:Y:S02]  /*62e0*/  PRMT R25, R7, 0x7770, RZ ;  /* 0x0000777007197816 */ /* 0x000fe400000000ff */
[C---:B------:R-:W-:Y:S01]  /*62f0*/  LEA.HI.X.SX32 R19, R21.reuse, R3, 0x1, P6 ;  /* 0x0000000315137211 */ /* 0x040fe200030f0eff */
[----:B------:R-:W-:Y:S01]  /*6300*/  VIADD R21, R21, UR5 ;  /* 0x0000000515157c36 */ /* 0x000fe20008000000 */
[----:B-1----:R-:W-:-:S02]  /*6310*/  PRMT R27, R8, 0x7770, RZ ;  /* 0x00007770081b7816 */ /* 0x002fc400000000ff */
[----:B------:R-:W-:Y:S01]  /*6320*/  ISETP.LT.AND P2, PT, R20, UR19, !P0 ;  /* 0x0000001314007c0c */ /* 0x000fe2000c741270 */
[C---:B------:R-:W-:Y:S01]  /*6330*/  VIADD R15, R21.reuse, UR5 ;  /* 0x00000005150f7c36 */ /* 0x040fe20008000000 */
[-C--:B------:R-:W-:Y:S01]  /*6340*/  IADD3 R12, P6, PT, R21, R2.reuse, RZ ;  /* 0x00000002150c7210 */ /* 0x080fe20007fde0ff */
[----:B------:R1:W-:Y:S01]  /*6350*/  @P5 STG.E.U8 desc[UR12][R18.64], R25 ;  /* 0x0000001912005986 */ /* 0x0003e2000c10110c */
[----:B------:R-:W-:Y:S01]  /*6360*/  ISETP.LT.AND P5, PT, R13, UR19, !P0 ;  /* 0x000000130d007c0c */ /* 0x000fe2000c7a1270 */
[----:B0-----:R-:W-:Y:S01]  /*6370*/  VIADD R17, R15, UR5 ;  /* 0x000000050f117c36 */ /* 0x001fe20008000000 */
[----:B------:R-:W-:Y:S01]  /*6380*/  LEA.HI.X.SX32 R13, R21, R3, 0x1, P6 ;  /* 0x00000003150d7211 */ /* 0x000fe200030f0eff */
[----:B------:R-:W-:Y:S01]  /*6390*/  VIADD R20, R0, 0xc ;  /* 0x0000000c00147836 */ /* 0x000fe20000000000 */
[----:B------:R-:W-:Y:S01]  /*63a0*/  IADD3 R14, P6, PT, R15, R2, RZ ;  /* 0x000000020f0e7210 */ /* 0x000fe20007fde0ff */
[----:B------:R-:W-:Y:S01]  /*63b0*/  VIADD R21, R17, UR5 ;  /* 0x0000000511157c36 */ /* 0x000fe20008000000 */
[----:B------:R-:W-:-:S02]  /*63c0*/  PRMT R23, R7, 0x7771, RZ ;  /* 0x0000777107177816 */ /* 0x000fc400000000ff */
[-C--:B------:R-:W-:Y:S02]  /*63d0*/  LEA.HI.X.SX32 R15, R15, R3.reuse, 0x1, P6 ;  /* 0x000000030f0f7211 */ /* 0x080fe400030f0eff */
[CC--:B------:R-:W-:Y:S01]  /*63e0*/  IADD3 R16, P6, PT, R17.reuse, R2.reuse, RZ ;  /* 0x0000000211107210 */ /* 0x0c0fe20007fde0ff */
[----:B-1----:R-:W-:Y:S01]  /*63f0*/  VIADD R18, R0, 0xd ;  /* 0x0000000d00127836 */ /* 0x002fe20000000000 */
[----:B------:R0:W-:Y:S01]  /*6400*/  @P1 STG.E.U8 desc[UR12][R12.64], R23 ;  /* 0x000000170c001986 */ /* 0x0001e2000c10110c */
[----:B------:R-:W-:Y:S02]  /*6410*/  PRMT R25, R8, 0x7771, RZ ;  /* 0x0000777108197816 */ /* 0x000fe400000000ff */
[-C--:B------:R-:W-:Y:S01]  /*6420*/  LEA.HI.X.SX32 R17, R17, R3.reuse, 0x1, P6 ;  /* 0x0000000311117211 */ /* 0x080fe200030f0eff */
[----:B------:R1:W-:Y:S01]  /*6430*/  @P4 STG.E.U8 desc[UR12][R14.64], R27 ;  /* 0x0000001b0e004986 */ /* 0x0003e2000c10110c */
[----:B------:R-:W-:Y:S02]  /*6440*/  ISETP.LT.AND P4, PT, R18, UR19, !P0 ;  /* 0x0000001312007c0c */ /* 0x000fe4000c781270 */
[CC--:B------:R-:W-:Y:S01]  /*6450*/  IADD3 R18, P6, PT, R21.reuse, R2.reuse, RZ ;  /* 0x0000000215127210 */ /* 0x0c0fe20007fde0ff */
[----:B------:R2:W-:Y:S01]  /*6460*/  @P3 STG.E.U8 desc[UR12][R16.64], R25 ;  /* 0x0000001910003986 */ /* 0x0005e2000c10110c */
[----:B------:R-:W-:Y:S01]  /*6470*/  ISETP.LT.AND P1, PT, R20, UR19, !P0 ;  /* 0x0000001314007c0c */ /* 0x000fe2000c721270 */
[C---:B------:R-:W-:Y:S01]  /*6480*/  VIADD R20, R0.reuse, 0xe ;  /* 0x0000000e00147836 */ /* 0x040fe20000000000 */
[CC--:B------:R-:W-:Y:S01]  /*6490*/  LEA.HI.X.SX32 R19, R21.reuse, R3.reuse, 0x1, P6 ;  /* 0x0000000315137211 */ /* 0x0c0fe200030f0eff */
[----:B------:R-:W-:Y:S01]  /*64a0*/  VIADD R21, R21, UR5 ;  /* 0x0000000515157c36 */ /* 0x000fe20008000000 */
[----:B0-----:R-:W-:Y:S01]  /*64b0*/  PRMT R23, R9, 0x7770, RZ ;  /* 0x0000777009177816 */ /* 0x001fe200000000ff */
[----:B------:R-:W-:Y:S01]  /*64c0*/  VIADD R13, R0, 0xf ;  /* 0x0000000f000d7836 */ /* 0x000fe20000000000 */
[----:B------:R-:W-:Y:S01]  /*64d0*/  ISETP.LT.AND P3, PT, R20, UR19, !P0 ;  /* 0x0000001314007c0c */ /* 0x000fe2000c761270 */
[C---:B-1----:R-:W-:Y:S01]  /*64e0*/  VIADD R15, R21.reuse, UR5 ;  /* 0x00000005150f7c36 */ /* 0x042fe20008000000 */
[-C--:B------:R-:W-:Y:S01]  /*64f0*/  IADD3 R12, P6, PT, R21, R2.reuse, RZ ;  /* 0x00000002150c7210 */ /* 0x080fe20007fde0ff */
[----:B------:R0:W-:Y:S01]  /*6500*/  @P2 STG.E.U8 desc[UR12][R18.64], R23 ;  /* 0x0000001712002986 */ /* 0x0001e2000c10110c */
[----:B------:R-:W-:Y:S01]  /*6510*/  ISETP.LT.AND P2, PT, R13, UR19, !P0 ;  /* 0x000000130d007c0c */ /* 0x000fe2000c741270 */
[----:B--2---:R-:W-:Y:S01]  /*6520*/  VIADD R17, R15, UR5 ;  /* 0x000000050f117c36 */ /* 0x004fe20008000000 */
[----:B------:R-:W-:Y:S01]  /*6530*/  LEA.HI.X.SX32 R13, R21, R3, 0x1, P6 ;  /* 0x00000003150d7211 */ /* 0x000fe200030f0eff */
[----:B------:R-:W-:Y:S01]  /*6540*/  VIADD R20, R0, 0x10 ;  /* 0x0000001000147836 */ /* 0x000fe20000000000 */
[----:B------:R-:W-:Y:S01]  /*6550*/  IADD3 R14, P6, PT, R15, R2, RZ ;  /* 0x000000020f0e7210 */ /* 0x000fe20007fde0ff */
[----:B------:R-:W-:Y:S01]  /*6560*/  VIADD R21, R17, UR5 ;  /* 0x0000000511157c36 */ /* 0x000fe20008000000 */
[----:B------:R-:W-:-:S02]  /*6570*/  PRMT R27, R9, 0x7771, RZ ;  /* 0x00007771091b7816 */ /* 0x000fc400000000ff */
[----:B------:R-:W-:Y:S02]  /*6580*/  PRMT R25, R10, 0x7770, RZ ;  /* 0x000077700a197816 */ /* 0x000fe400000000ff */
[-C--:B------:R-:W-:Y:S01]  /*6590*/  LEA.HI.X.SX32 R15, R15, R3.reuse, 0x1, P6 ;  /* 0x000000030f0f7211 */ /* 0x080fe200030f0eff */
[----:B0-----:R-:W-:Y:S01]  /*65a0*/  VIADD R18, R0, 0x11 ;  /* 0x0000001100127836 */ /* 0x001fe20000000000 */
[C---:B------:R-:W-:Y:S01]  /*65b0*/  IADD3 R16, P6, PT, R17.reuse, R2, RZ ;  /* 0x0000000211107210 */ /* 0x040fe20007fde0ff */
[----:B------:R0:W-:Y:S01]  /*65c0*/  @P5 STG.E.U8 desc[UR12][R12.64], R27 ;  /* 0x0000001b0c005986 */ /* 0x0001e2000c10110c */
[----:B------:R-:W-:Y:S02]  /*65d0*/  PRMT R23, R10, 0x7771, RZ ;  /* 0x000077710a177816 */ /* 0x000fe400000000ff */
[----:B------:R-:W-:Y:S01]  /*65e0*/  LEA.HI.X.SX32 R17, R17, R3, 0x1, P6 ;  /* 0x0000000311117211 */ /* 0x000fe200030f0eff */
[----:B------:R1:W-:Y:S01]  /*65f0*/  @P1 STG.E.U8 desc[UR12][R14.64], R25 ;  /* 0x000000190e001986 */ /* 0x0003e2000c10110c */
[----:B------:R-:W-:-:S02]  /*6600*/  ISETP.LT.AND P1, PT, R18, UR19, !P0 ;  /* 0x0000001312007c0c */ /* 0x000fc4000c721270 */
        /* <DEDUP_REMOVED lines=10> */
[----:B------:R-:W-:Y:S01]  /*66b0*/  IADD3 R12, P6, PT, R21, R2, RZ ;  /* 0x00000002150c7210 */ /* 0x000fe20007fde0ff */
[----:B------:R0:W-:Y:S01]  /*66c0*/  @P3 STG.E.U8 desc[UR12][R18.64], R27 ;  /* 0x0000001b12003986 */ /* 0x0001e2000c10110c */
[----:B------:R-:W-:Y:S01]  /*66d0*/  ISETP.LT.AND P3, PT, R13, UR19, !P0 ;  /* 0x000000130d007c0c */ /* 0x000fe2000c761270 */
[----:B------:R-:W-:Y:S01]  /*66e0*/  VIADD R20, R0, 0x14 ;  /* 0x0000001400147836 */ /* 0x000fe20000000000 */
[----:B------:R-:W-:Y:S01]  /*66f0*/  LEA.HI.X.SX32 R13, R21, R3, 0x1, P6 ;  /* 0x00000003150d7211 */ /* 0x000fe200030f0eff */
[----:B--2---:R-:W-:Y:S01]  /*6700*/  VIADD R17, R15, UR5 ;  /* 0x000000050f117c36 */ /* 0x004fe20008000000 */
[----:B------:R-:W-:-:S02]  /*6710*/  PRMT R23, R11, 0x7771, RZ ;  /* 0x000077710b177816 */ /* 0x000fc400000000ff */
[CC--:B------:R-:W-:Y:S02]  /*6720*/  IADD3 R14, P6, PT, R15.reuse, R2.reuse, RZ ;  /* 0x000000020f0e7210 */ /* 0x0c0fe40007fde0ff */
[----:B------:R-:W-:Y:S01]  /*6730*/  PRMT R25, R4, 0x7772, RZ ;  /* 0x0000777204197816 */ /* 0x000fe200000000ff */
[----:B------:R1:W-:Y:S01]  /*6740*/  @P2 STG.E.U8 desc[UR12][R12.64], R23 ;  /* 0x000000170c002986 */ /* 0x0003e2000c10110c */
[----:B------:R-:W-:Y:S01]  /*6750*/  LEA.HI.X.SX32 R15, R15, R3, 0x1, P6 ;  /* 0x000000030f0f7211 */ /* 0x000fe200030f0eff */
[----:B0-----:R-:W-:Y:S01]  /*6760*/  VIADD R18, R0, 0x15 ;  /* 0x0000001500127836 */ /* 0x001fe20000000000 */
[----:B------:R-:W-:Y:S01]  /*6770*/  ISETP.LT.AND P2, PT, R20, UR19, !P0 ;  /* 0x0000001314007c0c */ /* 0x000fe2000c741270 */
[C---:B------:R-:W-:Y:S01]  /*6780*/  VIADD R20, R17.reuse, UR5 ;  /* 0x0000000511147c36 */ /* 0x040fe20008000000 */
[----:B------:R-:W-:Y:S01]  /*6790*/  IADD3 R16, P6, PT, R17, R2, RZ ;  /* 0x0000000211107210 */ /* 0x000fe20007fde0ff */
[----:B------:R0:W-:Y:S01]  /*67a0*/  @P5 STG.E.U8 desc[UR12][R14.64], R25 ;  /* 0x000000190e005986 */ /* 0x0001e2000c10110c */
[----:B------:R-:W-:-:S02]  /*67b0*/  ISETP.LT.AND P5, PT, R18, UR19, !P0 ;  /* 0x0000001312007c0c */ /* 0x000fc4000c7a1270 */
[-C--:B------:R-:W-:Y:S02]  /*67c0*/  LEA.HI.X.SX32 R17, R17, R3.reuse, 0x1, P6 ;  /* 0x0000000311117211 */ /* 0x080fe400030f0eff */
[-C--:B------:R-:W-:Y:S02]  /*67d0*/  IADD3 R18, P6, PT, R20, R2.reuse, RZ ;  /* 0x0000000214127210 */ /* 0x080fe40007fde0ff */
[----:B------:R-:W-:Y:S01]  /*67e0*/  PRMT R21, R4, 0x7773, RZ ;  /* 0x0000777304157816 */ /* 0x000fe200000000ff */
[----:B------:R-:W-:Y:S01]  /*67f0*/  VIADD R4, R0, 0x16 ;  /* 0x0000001600047836 */ /* 0x000fe20000000000 */
[C---:B------:R-:W-:Y:S01]  /*6800*/  LEA.HI.X.SX32 R19, R20.reuse, R3, 0x1, P6 ;  /* 0x0000000314137211 */ /* 0x040fe200030f0eff */
[----:B------:R-:W-:Y:S01]  /*6810*/  VIADD R20, R20, UR5 ;  /* 0x0000000514147c36 */ /* 0x000fe20008000000 */
[----:B-1----:R-:W-:Y:S01]  /*6820*/  PRMT R23, R5, 0x7772, RZ ;  /* 0x0000777205177816 */ /* 0x002fe200000000ff */
[----:B------:R1:W-:Y:S01]  /*6830*/  @P1 STG.E.U8 desc[UR12][R16.64], R21 ;  /* 0x0000001510001986 */ /* 0x0003e2000c10110c */
[----:B------:R-:W-:Y:S01]  /*6840*/  ISETP.LT.AND P1, PT, R4, UR19, !P0 ;  /* 0x0000001304007c0c */ /* 0x000fe2000c721270 */
[----:B------:R-:W-:Y:S01]  /*6850*/  VIADD R4, R0, 0x17 ;  /* 0x0000001700047836 */ /* 0x000fe20000000000 */
[C---:B------:R-:W-:Y:S01]  /*6860*/  IADD3 R12, P6, PT, R20.reuse, R2, RZ ;  /* 0x00000002140c7210 */ /* 0x040fe20007fde0ff */
[----:B0-----:R-:W-:Y:S01]  /*6870*/  VIADD R15, R20, UR5 ;  /* 0x00000005140f7c36 */ /* 0x001fe20008000000 */
[----:B------:R0:W-:Y:S01]  /*6880*/  @P4 STG.E.U8 desc[UR12][R18.64], R23 ;  /* 0x0000001712004986 */ /* 0x0001e2000c10110c */
[----:B------:R-:W-:Y:S01]  /*6890*/  VIADD R14, R0, 0x18 ;  /* 0x00000018000e7836 */ /* 0x000fe20000000000 */
[----:B------:R-:W-:-:S02]  /*68a0*/  ISETP.LT.AND P4, PT, R4, UR19, !P0 ;  /* 0x0000001304007c0c */ /* 0x000fc4000c781270 */
[-C--:B------:R-:W-:Y:S02]  /*68b0*/  LEA.HI.X.SX32 R13, R20, R3.reuse, 0x1, P6 ;  /* 0x00000003140d7211 */ /* 0x080fe400030f0eff */
[CC--:B------:R-:W-:Y:S01]  /*68c0*/  IADD3 R4, P6, PT, R15.reuse, R2.reuse, RZ ;  /* 0x000000020f047210 */ /* 0x0c0fe20007fde0ff */
[----:B-1----:R-:W-:Y:S01]  /*68d0*/  VIADD R17, R15, UR5 ;  /* 0x000000050f117c36 */ /* 0x002fe20008000000 */
[----:B------:R-:W-:Y:S01]  /*68e0*/  PRMT R21, R5, 0x7773, RZ ;  /* 0x0000777305157816 */ /* 0x000fe200000000ff */
[----:B------:R-:W-:Y:S01]  /*68f0*/  VIADD R16, R0, 0x19 ;  /* 0x0000001900107836 */ /* 0x000fe20000000000 */
[----:B------:R-:W-:Y:S02]  /*6900*/  PRMT R25, R6, 0x7772, RZ ;  /* 0x0000777206197816 */ /* 0x000fe400000000ff */
[----:B------:R-:W-:Y:S01]  /*6910*/  LEA.HI.X.SX32 R5, R15, R3, 0x1, P6 ;  /* 0x000000030f057211 */ /* 0x000fe200030f0eff */
[----:B------:R1:W-:Y:S01]  /*6920*/  @P3 STG.E.U8 desc[UR12][R12.64], R21 ;  /* 0x000000150c003986 */ /* 0x0003e2000c10110c */
[----:B------:R-:W-:Y:S01]  /*6930*/  ISETP.LT.AND P3, PT, R14, UR19, !P0 ;  /* 0x000000130e007c0c */ /* 0x000fe2000c761270 */
[C---:B0-----:R-:W-:Y:S01]  /*6940*/  VIADD R18, R17.reuse, UR5 ;  /* 0x0000000511127c36 */ /* 0x041fe20008000000 */
        /* <DEDUP_REMOVED lines=10> */
[----:B0-----:R-:W-:Y:S01]  /*69f0*/  VIADD R5, R0, 0x1b ;  /* 0x0000001b00057836 */ /* 0x001fe20000000000 */
[----:B------:R0:W-:Y:S01]  /*6a00*/  @P5 STG.E.U8 desc[UR12][R14.64], R23 ;  /* 0x000000170e005986 */ /* 0x0001e2000c10110c */
[C---:B------:R-:W-:Y:S01]  /*6a10*/  VIADD R13, R18.reuse, UR5 ;  /* 0x00000005120d7c36 */ /* 0x040fe20008000000 */
[----:B------:R-:W-:Y:S01]  /*6a20*/  IADD3 R4, P5, PT, R18, R2, RZ ;  /* 0x0000000212047210 */ /* 0x000fe20007fbe0ff */
[----:B------:R-:W-:Y:S01]  /*6a30*/  VIADD R12, R0, 0x1c ;  /* 0x0000001c000c7836 */ /* 0x000fe20000000000 */
[----:B------:R1:W-:Y:S01]  /*6a40*/  @P1 STG.E.U8 desc[UR12][R16.64], R21 ;  /* 0x0000001510001986 */ /* 0x0003e2000c10110c */
[----:B------:R-:W-:-:S02]  /*6a50*/  ISETP.LT.AND P1, PT, R5, UR19, !P0 ;  /* 0x0000001305007c0c */ /* 0x000fc4000c721270 */
[----:B------:R-:W-:Y:S02]  /*6a60*/  ISETP.LT.AND P6, PT, R6, UR19, !P0 ;  /* 0x0000001306007c0c */ /* 0x000fe4000c7c1270 */
[-C--:B------:R-:W-:Y:S01]  /*6a70*/  LEA.HI.X.SX32 R5, R18, R3.reuse, 0x1, P5 ;  /* 0x0000000312057211 */ /* 0x080fe200028f0eff */
[----:B------:R-:W-:Y:S01]  /*6a80*/  VIADD R18, R13, UR5 ;  /* 0x000000050d127c36 */ /* 0x000fe20008000000 */
[----:B------:R-:W-:Y:S01]  /*6a90*/  PRMT R19, R7, 0x7773, RZ ;  /* 0x0000777307137816 */ /* 0x000fe200000000ff */
[C---:B0-----:R-:W-:Y:S01]  /*6aa0*/  VIADD R14, R0.reuse, 0x1e ;  /* 0x0000001e000e7836 */ /* 0x041fe20000000000 */
[C---:B------:R-:W-:Y:S01]  /*6ab0*/  IADD3 R6, P5, PT, R13.reuse, R2, RZ ;  /* 0x000000020d067210 */ /* 0x040fe20007fbe0ff */
[----:B------:R-:W-:Y:S01]  /*6ac0*/  VIADD R15, R0, 0x1d ;  /* 0x0000001d000f7836 */ /* 0x000fe20000000000 */
[----:B------:R-:W-:Y:S01]  /*6ad0*/  PRMT R23, R8, 0x7772, RZ ;  /* 0x0000777208177816 */ /* 0x000fe200000000ff */
[----:B------:R-:W-:Y:S01]  /*6ae0*/  @P4 STG.E.U8 desc[UR12][R4.64], R19 ;  /* 0x0000001304004986 */ /* 0x000fe2000c10110c */
[----:B------:R-:W-:Y:S01]  /*6af0*/  LEA.HI.X.SX32 R7, R13, R3, 0x1, P5 ;  /* 0x000000030d077211 */ /* 0x000fe200028f0eff */
[----:B-1----:R-:W-:Y:S01]  /*6b00*/  VIADD R16, R0, 0x1f ;  /* 0x0000001f00107836 */ /* 0x002fe20000000000 */
[----:B------:R-:W-:-:S02]  /*6b10*/  ISETP.LT.AND P5, PT, R12, UR19, !P0 ;  /* 0x000000130c007c0c */ /* 0x000fc4000c7a1270 */
[-C--:B------:R-:W-:Y:S01]  /*6b20*/  IADD3 R12, P4, PT, R18, R2.reuse, RZ ;  /* 0x00000002120c7210 */ /* 0x080fe20007f9e0ff */
[----:B------:R0:W-:Y:S01]  /*6b30*/  @P3 STG.E.U8 desc[UR12][R6.64], R23 ;  /* 0x0000001706003986 */ /* 0x0001e2000c10110c */
[----:B------:R-:W-:Y:S02]  /*6b40*/  PRMT R25, R8, 0x7773, RZ ;  /* 0x0000777308197816 */ /* 0x000fe400000000ff */
[C---:B------:R-:W-:Y:S01]  /*6b50*/  LEA.HI.X.SX32 R13, R18.reuse, R3, 0x1, P4 ;  /* 0x00000003120d7211 */ /* 0x040fe200020f0eff */
[----:B------:R-:W-:Y:S01]  /*6b60*/  VIADD R18, R18, UR5 ;  /* 0x0000000512127c36 */ /* 0x000fe20008000000 */
[----:B------:R-:W-:Y:S01]  /*6b70*/  ISETP.LT.AND P3, PT, R14, UR19, !P0 ;  /* 0x000000130e007c0c */ /* 0x000fe2000c761270 */
[----:B------:R-:W1:Y:S01]  /*6b80*/  LDS.128 R4, [R88] ;  /* 0x0000000058047984 */ /* 0x000e620000000c00 */
[----:B------:R-:W-:Y:S01]  /*6b90*/  ISETP.LT.AND P4, PT, R15, UR19, !P0 ;  /* 0x000000130f007c0c */ /* 0x000fe2000c781270 */
[C---:B------:R-:W-:Y:S01]  /*6ba0*/  VIADD R17, R18.reuse, UR5 ;  /* 0x0000000512117c36 */ /* 0x040fe20008000000 */
[----:B------:R-:W-:Y:S01]  /*6bb0*/  PRMT R21, R9, 0x7773, RZ ;  /* 0x0000777309157816 */ /* 0x000fe200000000ff */
[----:B------:R2:W-:Y:S01]  /*6bc0*/  @P2 STG.E.U8 desc[UR12][R12.64], R25 ;  /* 0x000000190c002986 */ /* 0x0005e2000c10110c */
[----:B------:R-:W-:-:S02]  /*6bd0*/  IADD3 R14, P2, PT, R18, R2, RZ ;  /* 0x00000002120e7210 */ /* 0x000fc40007f5e0ff */
[----:B0-----:R-:W-:Y:S02]  /*6be0*/  PRMT R23, R9, 0x7772, RZ ;  /* 0x0000777209177816 */ /* 0x001fe400000000ff */
[----:B------:R-:W-:Y:S01]  /*6bf0*/  LEA.HI.X.SX32 R15, R18, R3, 0x1, P2 ;  /* 0x00000003120f7211 */ /* 0x000fe200010f0eff */
[C---:B------:R-:W-:Y:S01]  /*6c00*/  VIADD R18, R17.reuse, UR5 ;  /* 0x0000000511127c36 */ /* 0x040fe20008000000 */
[----:B------:R-:W-:-:S03]  /*6c10*/  IADD3 R8, P2, PT, R17, R2, RZ ;  /* 0x0000000211087210 */ /* 0x000fc60007f5e0ff */
[----:B------:R0:W-:Y:S01]  /*6c20*/  @P6 STG.E.U8 desc[UR12][R14.64], R23 ;  /* 0x000000170e006986 */ /* 0x0001e2000c10110c */
[-C--:B------:R-:W-:Y:S01]  /*6c30*/  LEA.HI.X.SX32 R9, R17, R3.reuse, 0x1, P2 ;  /* 0x0000000311097211 */ /* 0x080fe200010f0eff */
[----:B------:R-:W-:Y:S01]  /*6c40*/  VIADD R19, R18, UR5 ;  /* 0x0000000512137c36 */ /* 0x000fe20008000000 */
[----:B------:R-:W-:Y:S01]  /*6c50*/  ISETP.LT.AND P2, PT, R16, UR19, !P0 ;  /* 0x0000001310007c0c */ /* 0x000fe2000c741270 */
[----:B------:R-:W-:Y:S01]  /*6c60*/  VIADD R16, R0, 0x20 ;  /* 0x0000002000107836 */ /* 0x000fe20000000000 */
[----:B--2---:R-:W-:Y:S01]  /*6c70*/  IADD3 R12, P6, PT, R18, R2, RZ ;  /* 0x00000002120c7210 */ /* 0x004fe20007fde0ff */
[----:B------:R2:W-:Y:S01]  /*6c80*/  @P1 STG.E.U8 desc[UR12][R8.64], R21 ;  /* 0x0000001508001986 */ /* 0x0005e2000c10110c */
[----:B------:R-:W-:Y:S02]  /*6c90*/  PRMT R25, R10, 0x7772, RZ ;  /* 0x000077720a197816 */ /* 0x000fe400000000ff */
[----:B------:R-:W-:Y:S01]  /*6ca0*/  LEA.HI.X.SX32 R13, R18, R3, 0x1, P6 ;  /* 0x00000003120d7211 */ /* 0x000fe200030f0eff */
[----:B------:R-:W-:Y:S01]  /*6cb0*/  VIADD R18, R0, 0x21 ;  /* 0x0000002100127836 */ /* 0x000fe20000000000 */
[----:B------:R-:W-:-:S02]  /*6cc0*/  ISETP.LT.AND P1, PT, R16, UR19, !P0 ;  /* 0x0000001310007c0c */ /* 0x000fc4000c721270 */
[CC--:B------:R-:W-:Y:S01]  /*6cd0*/  IADD3 R16, P6, PT, R19.reuse, R2.reuse, RZ ;  /* 0x0000000213107210 */ /* 0x0c0fe20007fde0ff */
[----:B------:R3:W-:Y:S01]  /*6ce0*/  @P5 STG.E.U8 desc[UR12][R12.64], R25 ;  /* 0x000000190c005986 */ /* 0x0007e2000c10110c */
[----:B0-----:R-:W-:Y:S02]  /*6cf0*/  PRMT R23, R10, 0x7773, RZ ;  /* 0x000077730a177816 */ /* 0x001fe400000000ff */
[CC--:B------:R-:W-:Y:S01]  /*6d00*/  LEA.HI.X.SX32 R17, R19.reuse, R3.reuse, 0x1, P6 ;  /* 0x0000000313117211 */ /* 0x0c0fe200030f0eff */
[----:B------:R-:W-:Y:S01]  /*6d10*/  VIADD R19, R19, UR5 ;  /* 0x0000000513137c36 */ /* 0x000fe20008000000 */
[----:B--2---:R-:W-:Y:S01]  /*6d20*/  PRMT R21, R11, 0x7773, RZ ;  /* 0x000077730b157816 */ /* 0x004fe200000000ff */
[----:B------:R-:W-:Y:S01]  /*6d30*/  VIADD R9, R0, 0x22 ;  /* 0x0000002200097836 */ /* 0x000fe20000000000 */
[----:B------:R-:W-:Y:S01]  /*6d40*/  ISETP.LT.AND P5, PT, R18, UR19, !P0 ;  /* 0x0000001312007c0c */ /* 0x000fe2000c7a1270 */
[----:B------:R0:W-:Y:S01]  /*6d50*/  @P4 STG.E.U8 desc[UR12][R16.64], R23 ;  /* 0x0000001710004986 */ /* 0x0001e2000c10110c */
[CC--:B------:R-:W-:Y:S01]  /*6d60*/  IADD3 R8, P6, PT, R19.reuse, R2.reuse, RZ ;  /* 0x0000000213087210 */ /* 0x0c0fe20007fde0ff */
[----:B------:R-:W-:Y:S01]  /*6d70*/  VIADD R14, R19, UR5 ;  /* 0x00000005130e7c36 */ /* 0x000fe20008000000 */
[----:B------:R-:W-:Y:S01]  /*6d80*/  ISETP.LT.AND P4, PT, R9, UR19, !P0 ;  /* 0x0000001309007c0c */ /* 0x000fe2000c781270 */
[----:B---3--:R-:W-:Y:S01]  /*6d90*/  VIADD R12, R0, 0x23 ;  /* 0x00000023000c7836 */ /* 0x008fe20000000000 */
[----:B------:R-:W-:Y:S01]  /*6da0*/  LEA.HI.X.SX32 R9, R19, R3, 0x1, P6 ;  /* 0x0000000313097211 */ /* 0x000fe200030f0eff */
[----:B------:R-:W-:Y:S01]  /*6db0*/  VIADD R15, R14, UR5 ;  /* 0x000000050e0f7c36 */ /* 0x000fe20008000000 */
[----:B------:R-:W-:Y:S01]  /*6dc0*/  PRMT R19, R11, 0x7772, RZ ;  /* 0x000077720b137816 */ /* 0x000fe200000000ff */
[----:B------:R-:W-:Y:S01]  /*6dd0*/  VIADD R18, R0, 0x27 ;  /* 0x0000002700127836 */ /* 0x000fe20000000000 */
[----:B------:R-:W-:-:S02]  /*6de0*/  IADD3 R10, P6, PT, R14, R2, RZ ;  /* 0x000000020e0a7210 */ /* 0x000fc40007fde0ff */
[----:B-1----:R-:W-:Y:S01]  /*6df0*/  PRMT R25, R4, 0x7770, RZ ;  /* 0x0000777004197816 */ /* 0x002fe200000000ff */
[----:B------:R1:W-:Y:S01]  /*6e00*/  @P3 STG.E.U8 desc[UR12][R8.64], R19 ;  /* 0x0000001308003986 */ /* 0x0003e2000c10110c */
[-C--:B------:R-:W-:Y:S01]  /*6e10*/  LEA.HI.X.SX32 R11, R14, R3.reuse, 0x1, P6 ;  /* 0x000000030e0b7211 */ /* 0x080fe200030f0eff */
[----:B------:R-:W-:Y:S01]  /*6e20*/  VIADD R14, R0, 0x24 ;  /* 0x00000024000e7836 */ /* 0x000fe20000000000 */
[----:B------:R-:W-:Y:S01]  /*6e30*/  ISETP.LT.AND P3, PT, R12, UR19, !P0 ;  /* 0x000000130c007c0c */ /* 0x000fe2000c761270 */
[C---:B0-----:R-:W-:Y:S01]  /*6e40*/  VIADD R16, R15.reuse, UR5 ;  /* 0x000000050f107c36 */ /* 0x041fe20008000000 */
[CC--:B------:R-:W-:Y:S01]  /*6e50*/  IADD3 R12, P6, PT, R15.reuse, R2.reuse, RZ ;  /* 0x000000020f0c7210 */ /* 0x0c0fe20007fde0ff */
[----:B------:R0:W-:Y:S01]  /*6e60*/  @P2 STG.E.U8 desc[UR12][R10.64], R21 ;  /* 0x000000150a002986 */ /* 0x0001e2000c10110c */
[----:B------:R-:W-:Y:S02]  /*6e70*/  ISETP.LT.AND P2, PT, R14, UR19, !P0 ;  /* 0x000000130e007c0c */ /* 0x000fe4000c741270 */
[-C--:B------:R-:W-:Y:S01]  /*6e80*/  LEA.HI.X.SX32 R13, R15, R3.reuse, 0x1, P6 ;  /* 0x000000030f0d7211 */ /* 0x080fe200030f0eff */
[----:B------:R-:W-:Y:S01]  /*6e90*/  VIADD R15, R0, 0x25 ;  /* 0x00000025000f7836 */ /* 0x000fe20000000000 */
[CC--:B------:R-:W-:Y:S01]  /*6ea0*/  IADD3 R14, P6, PT, R16.reuse, R2.reuse, RZ ;  /* 0x00000002100e7210 */ /* 0x0c0fe20007fde0ff */
[----:B-1----:R-:W-:Y:S01]  /*6eb0*/  VIADD R9, R16, UR5 ;  /* 0x0000000510097c36 */ /* 0x002fe20008000000 */
[----:B------:R-:W-:Y:S01]  /*6ec0*/  PRMT R23, R4, 0x7771, RZ ;  /* 0x0000777104177816 */ /* 0x000fe200000000ff */
[----:B------:R1:W-:Y:S01]  /*6ed0*/  @P1 STG.E.U8 desc[UR12][R12.64], R25 ;  /* 0x000000190c001986 */ /* 0x0003e2000c10110c */
[----:B------:R-:W-:Y:S01]  /*6ee0*/  ISETP.LT.AND P1, PT, R15, UR19, !P0 ;  /* 0x000000130f007c0c */ /* 0x000fe2000c721270 */
[----:B------:R-:W-:Y:S01]  /*6ef0*/  VIADD R8, R0, 0x26 ;  /* 0x0000002600087836 */ /* 0x000fe20000000000 */
[----:B------:R-:W-:Y:S01]  /*6f00*/  LEA.HI.X.SX32 R15, R16, R3, 0x1, P6 ;  /* 0x00000003100f7211 */ /* 0x000fe200030f0eff */
[C---:B0-----:R-:W-:Y:S01]  /*6f10*/  VIADD R10, R9.reuse, UR5 ;  /* 0x00000005090a7c36 */ /* 0x041fe20008000000 */
[----:B------:R-:W-:-:S02]  /*6f20*/  IADD3 R16, P6, PT, R9, R2, RZ ;  /* 0x0000000209107210 */ /* 0x000fc40007fde0ff */
[----:B------:R-:W-:Y:S01]  /*6f30*/  PRMT R21, R5, 0x7770, RZ ;  /* 0x0000777005157816 */ /* 0x000fe200000000ff */
[----:B------:R-:W-:Y:S01]  /*6f40*/  VIADD R19, R10, UR5 ;  /* 0x000000050a137c36 */ /* 0x000fe20008000000 */
[-C--:B------:R-:W-:Y:S01]  /*6f50*/  LEA.HI.X.SX32 R17, R9, R3.reuse, 0x1, P6 ;  /* 0x0000000309117211 */ /* 0x080fe200030f0eff */
[----:B------:R0:W-:Y:S01]  /*6f60*/  @P5 STG.E.U8 desc[UR12][R14.64], R23 ;  /* 0x000000170e005986 */ /* 0x0001e2000c10110c */
[----:B------:R-:W-:Y:S01]  /*6f70*/  ISETP.LT.AND P5, PT, R8, UR19, !P0 ;  /* 0x0000001308007c0c */ /* 0x000fe2000c7a1270 */
[----:B------:R-:W-:Y:S01]  /*6f80*/  VIADD R20, R19, UR5 ;  /* 0x0000000513147c36 */ /* 0x000fe20008000000 */
[----:B-1----:R-:W-:Y:S01]  /*6f90*/  IADD3 R12, P6, PT, R10, R2, RZ ;  /* 0x000000020a0c7210 */ /* 0x002fe20007fde0ff */
[----:B------:R1:W-:Y:S01]  /*6fa0*/  @P4 STG.E.U8 desc[UR12][R16.64], R21 ;  /* 0x0000001510004986 */ /* 0x0003e2000c10110c */
[----:B------:R-:W-:Y:S02]  /*6fb0*/  ISETP.LT.AND P4, PT, R18, UR19, !P0 ;  /* 0x0000001312007c0c */ /* 0x000fe4000c781270 */
[----:B------:R-:W-:-:S02]  /*6fc0*/  LEA.HI.X.SX32 R13, R10, R3, 0x1, P6 ;  /* 0x000000030a0d7211 */ /* 0x000fc400030f0eff */
[----:B------:R-:W2:Y:S01]  /*6fd0*/  LDS.128 R8, [R88+0x400] ;  /* 0x0004000058087984 */ /* 0x000ea20000000c00 */
[----:B------:R-:W-:Y:S02]  /*6fe0*/  IADD3 R18, P6, PT, R19, R2, RZ ;  /* 0x0000000213127210 */ /* 0x000fe40007fde0ff */
[----:B------:R-:W-:Y:S01]  /*6ff0*/  PRMT R25, R5, 0x7771, RZ ;  /* 0x0000777105197816 */ /* 0x000fe200000000ff */
[----:B0-----:R-:W-:Y:S01]  /*7000*/  VIADD R14, R0, 0x28 ;  /* 0x00000028000e7836 */ /* 0x001fe20000000000 */
[----:B------:R-:W-:Y:S02]  /*7010*/  LEA.HI.X.SX32 R19, R19, R3, 0x1, P6 ;  /* 0x0000000313137211 */ /* 0x000fe400030f0eff */
[----:B------:R-:W-:Y:S01]  /*7020*/  PRMT R23, R6, 0x7770, RZ ;  /* 0x0000777006177816 */ /* 0x000fe200000000ff */
[----:B-1----:R-:W-:Y:S01]  /*7030*/  VIADD R16, R0, 0x29 ;  /* 0x0000002900107836 */ /* 0x002fe20000000000 */
[----:B------:R0:W-:Y:S01]  /*7040*/  @P3 STG.E.U8 desc[UR12][R12.64], R25 ;  /* 0x000000190c003986 */ /* 0x0001e2000c10110c */
[----:B------:R-:W-:-:S02]  /*7050*/  ISETP.LT.AND P3, PT, R14, UR19, !P0 ;  /* 0x000000130e007c0c */ /* 0x000fc4000c761270 */
[-C--:B------:R-:W-:Y:S01]  /*7060*/  IADD3 R14, P6, PT, R20, R2.reuse, RZ ;  /* 0x00000002140e7210 */ /* 0x080fe20007fde0ff */
[----:B------:R1:W-:Y:S01]  /*7070*/  @P2 STG.E.U8 desc[UR12][R18.64], R23 ;  /* 0x0000001712002986 */ /* 0x0003e2000c10110c */
[----:B------:R-:W-:Y:S01]  /*7080*/  ISETP.LT.AND P2, PT, R16, UR19, !P0 ;  /* 0x0000001310007c0c */ /* 0x000fe2000c741270 */
[C---:B------:R-:W-:Y:S01]  /*7090*/  VIADD R16, R20.reuse, UR5 ;  /* 0x0000000514107c36 */ /* 0x040fe20008000000 */
[-C--:B------:R-:W-:Y:S01]  /*70a0*/  LEA.HI.X.SX32 R15, R20, R3.reuse, 0x1, P6 ;  /* 0x00000003140f7211 */ /* 0x080fe200030f0eff */
[----:B------:R-:W-:Y:S01]  /*70b0*/  VIADD R20, R0, 0x2b ;  /* 0x0000002b00147836 */ /* 0x000fe20000000000 */
[----:B------:R-:W-:Y:S01]  /*70c0*/  PRMT R21, R6, 0x7771, RZ ;  /* 0x0000777106157816 */ /* 0x000fe200000000ff */
[----:B------:R-:W-:Y:S02]  /*70d0*/  VIADD R17, R16, UR5 ;  /* 0x0000000510117c36 */ /* 0x000fe40008000000 */
[----:B0-----:R-:W-:Y:S01]  /*70e0*/  VIADD R13, R0, 0x2a ;  /* 0x0000002a000d7836 */ /* 0x001fe20000000000 */
[----:B------:R-:W-:Y:S01]  /*70f0*/  IADD3 R12, P6, PT, R16, R2, RZ ;  /* 0x00000002100c7210 */ /* 0x000fe20007fde0ff */
[----:B------:R0:W-:Y:S01]  /*7100*/  @P1 STG.E.U8 desc[UR12][R14.64], R21 ;  /* 0x000000150e001986 */ /* 0x0001e2000c10110c */
[----:B------:R-:W-:Y:S01]  /*7110*/  PRMT R25, R7, 0x7770, RZ ;  /* 0x0000777007197816 */ /* 0x000fe200000000ff */
[----:B-1----:R-:W-:Y:S01]  /*7120*/  VIADD R19, R17, UR5 ;  /* 0x0000000511137c36 */ /* 0x002fe20008000000 */
[----:B------:R-:W-:Y:S01]  /*7130*/  ISETP.LT.AND P1, PT, R13, UR19, !P0 ;  /* 0x000000130d007c0c */ /* 0x000fe2000c721270 */
[----:B------:R-:W-:Y:S01]  /*7140*/  VIADD R18, R0, 0x2c ;  /* 0x0000002c00127836 */ /* 0x000fe20000000000 */
[----:B------:R-:W-:-:S02]  /*7150*/  LEA.HI.X.SX32 R13, R16, R3, 0x1, P6 ;  /* 0x00000003100d7211 */ /* 0x000fc400030f0eff */
[-C--:B------:R-:W-:Y:S02]  /*7160*/  IADD3 R16, P6, PT, R17, R2.reuse, RZ ;  /* 0x0000000211107210 */ /* 0x080fe40007fde0ff */
[----:B------:R-:W-:Y:S01]  /*7170*/  PRMT R23, R7, 0x7771, RZ ;  /* 0x0000777107177816 */ /* 0x000fe200000000ff */
[----:B------:R1:W-:Y:S01]  /*7180*/  @P5 STG.E.U8 desc[UR12][R12.64], R25 ;  /* 0x000000190c005986 */ /* 0x0003e2000c10110c */
[-C--:B------:R-:W-:Y:S01]  /*7190*/  LEA.HI.X.SX32 R17, R17, R3.reuse, 0x1, P6 ;  /* 0x0000000311117211 */ /* 0x080fe200030f0eff */
[C---:B0-----:R-:W-:Y:S01]  /*71a0*/  VIADD R21, R19.reuse, UR5 ;  /* 0x0000000513157c36 */ /* 0x041fe20008000000 */
[C---:B------:R-:W-:Y:S02]  /*71b0*/  IADD3 R14, P6, PT, R19.reuse, R2, RZ ;  /* 0x00000002130e7210 */ /* 0x040fe40007fde0ff */
[----:B------:R-:W-:Y:S01]  /*71c0*/  ISETP.LT.AND P5, PT, R20, UR19, !P0 ;  /* 0x0000001314007c0c */ /* 0x000fe2000c7a1270 */
[----:B------:R0:W-:Y:S01]  /*71d0*/  @P4 STG.E.U8 desc[UR12][R16.64], R23 ;  /* 0x0000001710004986 */ /* 0x0001e2000c10110c */
[----:B------:R-:W-:Y:S01]  /*71e0*/  LEA.HI.X.SX32 R15, R19, R3, 0x1, P6 ;  /* 0x00000003130f7211 */ /* 0x000fe200030f0eff */
[----:B------:R-:W-:Y:S01]  /*71f0*/  VIADD R20, R0, 0x2d ;  /* 0x0000002d00147836 */ /* 0x000fe20000000000 */
[----:B------:R-:W-:-:S02]  /*7200*/  ISETP.LT.AND P4, PT, R18, UR19, !P0 ;  /* 0x0000001312007c0c */ /* 0x000fc4000c781270 */
[CC--:B------:R-:W-:Y:S01]  /*7210*/  IADD3 R18, P6, PT, R21.reuse, R2.reuse, RZ ;  /* 0x0000000215127210 */ /* 0x0c0fe20007fde0ff */
[----:B-1----:R-:W-:Y:S01]  /*7220*/  VIADD R13, R0, 0x2e ;  /* 0x0000002e000d7836 */ /* 0x002fe20000000000 */
[C---:B--2---:R-:W-:Y:S02]  /*7230*/  PRMT R27, R8.reuse, 0x7770, RZ ;  /* 0x00007770081b7816 */ /* 0x044fe400000000ff */
[CC--:B------:R-:W-:Y:S01]  /*7240*/  LEA.HI.X.SX32 R19, R21.reuse, R3.reuse, 0x1, P6 ;  /* 0x0000000315137211 */ /* 0x0c0fe200030f0eff */
[----:B------:R-:W-:Y:S01]  /*7250*/  VIADD R21, R21, UR5 ;  /* 0x0000000515157c36 */ /* 0x000fe20008000000 */
[----:B------:R-:W-:Y:S01]  /*7260*/  PRMT R25, R8, 0x7771, RZ ;  /* 0x0000777108197816 */ /* 0x000fe200000000ff */
[----:B------:R1:W-:Y:S01]  /*7270*/  @P3 STG.E.U8 desc[UR12][R14.64], R27 ;  /* 0x0000001b0e003986 */ /* 0x0003e2000c10110c */
[----:B0-----:R-:W-:Y:S01]  /*7280*/  PRMT R23, R9, 0x7770, RZ ;  /* 0x0000777009177816 */ /* 0x001fe200000000ff */
[C---:B------:R-:W-:Y:S01]  /*7290*/  VIADD R17, R21.reuse, UR5 ;  /* 0x0000000515117c36 */ /* 0x040fe20008000000 */
[----:B------:R-:W-:Y:S01]  /*72a0*/  IADD3 R12, P6, PT, R21, R2, RZ ;  /* 0x00000002150c7210 */ /* 0x000fe20007fde0ff */
[----:B------:R0:W-:Y:S01]  /*72b0*/  @P2 STG.E.U8 desc[UR12][R18.64], R25 ;  /* 0x0000001912002986 */ /* 0x0001e2000c10110c */
[----:B------:R-:W-:Y:S01]  /*72c0*/  ISETP.LT.AND P2, PT, R13, UR19, !P0 ;  /* 0x000000130d007c0c */ /* 0x000fe2000c741270 */
[----:B------:R-:W-:Y:S01]  /*72d0*/  VIADD R16, R0, 0x2f ;  /* 0x0000002f00107836 */ /* 0x000fe20000000000 */
[----:B------:R-:W-:-:S02]  /*72e0*/  LEA.HI.X.SX32 R13, R21, R3, 0x1, P6 ;  /* 0x00000003150d7211 */ /* 0x000fc400030f0eff */
[----:B------:R-:W-:Y:S01]  /*72f0*/  ISETP.LT.AND P3, PT, R20, UR19, !P0 ;  /* 0x0000001314007c0c */ /* 0x000fe2000c761270 */
[C---:B------:R-:W-:Y:S01]  /*7300*/  VIADD R20, R17.reuse, UR5 ;  /* 0x0000000511147c36 */ /* 0x040fe20008000000 */
[-C--:B-1----:R-:W-:Y:S01]  /*7310*/  IADD3 R14, P6, PT, R17, R2.reuse, RZ ;  /* 0x00000002110e7210 */ /* 0x082fe20007fde0ff */
[----:B------:R1:W-:Y:S01]  /*7320*/  @P1 STG.E.U8 desc[UR12][R12.64], R23 ;  /* 0x000000170c001986 */ /* 0x0003e2000c10110c */
[----:B------:R-:W-:Y:S01]  /*7330*/  PRMT R27, R9, 0x7771, RZ ;  /* 0x00007771091b7816 */ /* 0x000fe200000000ff */
[----:B------:R-:W-:Y:S01]  /*7340*/  VIADD R21, R20, UR5 ;  /* 0x0000000514157c36 */ /* 0x000fe20008000000 */
[----:B------:R-:W-:Y:S01]  /*7350*/  LEA.HI.X.SX32 R15, R17, R3, 0x1, P6 ;  /* 0x00000003110f7211 */ /* 0x000fe200030f0eff */
[----:B0-----:R-:W-:Y:S01]  /*7360*/  VIADD R18, R0, 0x30 ;  /* 0x0000003000127836 */ /* 0x001fe20000000000 */
[----:B------:R-:W-:Y:S02]  /*7370*/  ISETP.LT.AND P1, PT, R16, UR19, !P0 ;  /* 0x0000001310007c0c */ /* 0x000fe4000c721270 */
[----:B------:R-:W-:Y:S01]  /*7380*/  IADD3 R16, P6, PT, R20, R2, RZ ;  /* 0x0000000214107210 */ /* 0x000fe20007fde0ff */
[----:B------:R0:W-:Y:S01]  /*7390*/  @P5 STG.E.U8 desc[UR12][R14.64], R27 ;  /* 0x0000001b0e005986 */ /* 0x0001e2000c10110c */
[----:B------:R-:W-:-:S02]  /*73a0*/  ISETP.LT.AND P5, PT, R18, UR19, !P0 ;  /* 0x0000001312007c0c */ /* 0x000fc4000c7a1270 */
[-C--:B------:R-:W-:Y:S01]  /*73b0*/  LEA.HI.X.SX32 R17, R20, R3.reuse, 0x1, P6 ;  /* 0x0000000314117211 */ /* 0x080fe200030f0eff */
[C---:B-1----:R-:W-:Y:S01]  /*73c0*/  VIADD R13, R0.reuse, 0x32 ;  /* 0x00000032000d7836 */ /* 0x042fe20000000000 */
[CC--:B------:R-:W-:Y:S01]  /*73d0*/  IADD3 R18, P6, PT, R21.reuse, R2.reuse, RZ ;  /* 0x0000000215127210 */ /* 0x0c0fe20007fde0ff */
[----:B------:R-:W-:Y:S01]  /*73e0*/  VIADD R20, R0, 0x31 ;  /* 0x0000003100147836 */ /* 0x000fe20000000000 */
[C---:B------:R-:W-:Y:S02]  /*73f0*/  PRMT R25, R10.reuse, 0x7770, RZ ;  /* 0x000077700a197816 */ /* 0x040fe400000000ff */
[C---:B------:R-:W-:Y:S01]  /*7400*/  LEA.HI.X.SX32 R19, R21.reuse, R3, 0x1, P6 ;  /* 0x0000000315137211 */ /* 0x040fe200030f0eff */
[----:B------:R-:W-:Y:S01]  /*7410*/  VIADD R21, R21, UR5 ;  /* 0x0000000515157c36 */ /* 0x000fe20008000000 */
[----:B------:R-:W-:Y:S01]  /*7420*/  PRMT R23, R10, 0x7771, RZ ;  /* 0x000077710a177816 */ /* 0x000fe200000000ff */
[----:B------:R1:W-:Y:S01]  /*7430*/  @P4 STG.E.U8 desc[UR12][R16.64], R25 ;  /* 0x0000001910004986 */ /* 0x0003e2000c10110c */
[----:B0-----:R-:W-:Y:S01]  /*7440*/  PRMT R27, R11, 0x7771, RZ ;  /* 0x000077710b1b7816 */ /* 0x001fe200000000ff */
[C---:B------:R-:W-:Y:S01]  /*7450*/  VIADD R15, R21.reuse, UR5 ;  /* 0x00000005150f7c36 */ /* 0x040fe20008000000 */
[----:B------:R-:W-:Y:S01]  /*7460*/  IADD3 R12, P6, PT, R21, R2, RZ ;  /* 0x00000002150c7210 */ /* 0x000fe20007fde0ff */
[----:B------:R0:W-:Y:S01]  /*7470*/  @P3 STG.E.U8 desc[UR12][R18.64], R23 ;  /* 0x0000001712003986 */ /* 0x0001e2000c10110c */
[----:B------:R-:W-:-:S02]  /*7480*/  ISETP.LT.AND P3, PT, R13, UR19, !P0 ;  /* 0x000000130d007c0c */ /* 0x000fc4000c761270 */
[-C--:B------:R-:W-:Y:S02]  /*7490*/  LEA.HI.X.SX32 R13, R21, R3.reuse, 0x1, P6 ;  /* 0x00000003150d7211 */ /* 0x080fe400030f0eff */
[CC--:B------:R-:W-:Y:S02]  /*74a0*/  IADD3 R14, P6, PT, R15.reuse, R2.reuse, RZ ;  /* 0x000000020f0e7210 */ /* 0x0c0fe40007fde0ff */
[----:B------:R-:W-:Y:S01]  /*74b0*/  ISETP.LT.AND P4, PT, R20, UR19, !P0 ;  /* 0x0000001314007c0c */ /* 0x000fe2000c781270 */
[----:B-1----:R-:W-:Y:S01]  /*74c0*/  VIADD R17, R15, UR5 ;  /* 0x000000050f117c36 */ /* 0x002fe20008000000 */
[----:B------:R-:W-:Y:S01]  /*74d0*/  PRMT R25, R11, 0x7770, RZ ;  /* 0x000077700b197816 */ /* 0x000fe200000000ff */
[C---:B------:R-:W-:Y:S01]  /*74e0*/  VIADD R20, R0.reuse, 0x33 ;  /* 0x0000003300147836 */ /* 0x040fe20000000000 */
[----:B------:R-:W-:Y:S01]  /*74f0*/  LEA.HI.X.SX32 R15, R15, R3, 0x1, P6 ;  /* 0x000000030f0f7211 */ /* 0x000fe200030f0eff */
[----:B0-----:R-:W-:Y:S01]  /*7500*/  VIADD R18, R0, 0x34 ;  /* 0x0000003400127836 */ /* 0x001fe20000000000 */
[C---:B------:R-:W-:Y:S01]  /*7510*/  IADD3 R16, P6, PT, R17.reuse, R2, RZ ;  /* 0x0000000211107210 */ /* 0x040fe20007fde0ff */
[----:B------:R-:W-:Y:S01]  /*7520*/  VIADD R21, R17, UR5 ;  /* 0x0000000511157c36 */ /* 0x000fe20008000000 */
[----:B------:R0:W-:Y:S01]  /*7530*/  @P2 STG.E.U8 desc[UR12][R12.64], R25 ;  /* 0x000000190c002986 */ /* 0x0001e2000c10110c */
[----:B------:R-:W-:-:S02]  /*7540*/  PRMT R23, R4, 0x7772, RZ ;  /* 0x0000777204177816 */ /* 0x000fc400000000ff */
[-C--:B------:R-:W-:Y:S01]  /*7550*/  LEA.HI.X.SX32 R17, R17, R3.reuse, 0x1, P6 ;  /* 0x0000000311117211 */ /* 0x080fe200030f0eff */
[----:B------:R1:W-:Y:S01]  /*7560*/  @P1 STG.E.U8 desc[UR12][R14.64], R27 ;  /* 0x0000001b0e001986 */ /* 0x0003e2000c10110c */
[----:B------:R-:W-:Y:S02]  /*7570*/  ISETP.LT.AND P1, PT, R18, UR19, !P0 ;  /* 0x0000001312007c0c */ /* 0x000fe4000c721270 */
[CC--:B------:R-:W-:Y:S01]  /*7580*/  IADD3 R18, P6, PT, R21.reuse, R2.reuse, RZ ;  /* 0x0000000215127210 */ /* 0x0c0fe20007fde0ff */
[----:B------:R2:W-:Y:S01]  /*7590*/  @P5 STG.E.U8 desc[UR12][R16.64], R23 ;  /* 0x0000001710005986 */ /* 0x0005e2000c10110c */
[----:B------:R-:W-:Y:S01]  /*75a0*/  ISETP.LT.AND P2, PT, R20, UR19, !P0 ;  /* 0x0000001314007c0c */ /* 0x000fe2000c741270 */
[----:B------:R-:W-:Y:S01]  /*75b0*/  VIADD R20, R0, 0x35 ;  /* 0x0000003500147836 */ /* 0x000fe20000000000 */
[CC--:B------:R-:W-:Y:S01]  /*75c0*/  LEA.HI.X.SX32 R19, R21.reuse, R3.reuse, 0x1, P6 ;  /* 0x0000000315137211 */ /* 0x0c0fe200030f0eff */
[----:B------:R-:W-:Y:S01]  /*75d0*/  VIADD R21, R21, UR5 ;  /* 0x0000000515157c36 */ /* 0x000fe20008000000 */
[----:B0-----:R-:W-:Y:S01]  /*75e0*/  PRMT R25, R4, 0x7773, RZ ;  /* 0x0000777304197816 */ /* 0x001fe200000000ff */
[----:B------:R-:W-:Y:S01]  /*75f0*/  VIADD R4, R0, 0x36 ;  /* 0x0000003600047836 */ /* 0x000fe20000000000 */
[----:B------:R-:W-:Y:S01]  /*7600*/  ISETP.LT.AND P5, PT, R20, UR19, !P0 ;  /* 0x0000001314007c0c */ /* 0x000fe2000c7a1270 */
[C---:B-1----:R-:W-:Y:S01]  /*7610*/  VIADD R15, R21.reuse, UR5 ;  /* 0x00000005150f7c36 */ /* 0x042fe20008000000 */
[CC--:B------:R-:W-:Y:S01]  /*7620*/  IADD3 R12, P6, PT, R21.reuse, R2.reuse, RZ ;  /* 0x00000002150c7210 */ /* 0x0c0fe20007fde0ff */
[----:B------:R0:W-:Y:S01]  /*7630*/  @P4 STG.E.U8 desc[UR12][R18.64], R25 ;  /* 0x0000001912004986 */ /* 0x0001e2000c10110c */
[----:B------:R-:W-:Y:S01]  /*7640*/  ISETP.LT.AND P4, PT, R4, UR19, !P0 ;  /* 0x0000001304007c0c */ /* 0x000fe2000c781270 */
[C---:B------:R-:W-:Y:S01]  /*7650*/  VIADD R14, R0.reuse, 0x37 ;  /* 0x00000037000e7836 */ /* 0x040fe20000000000 */
[----:B------:R-:W-:Y:S01]  /*7660*/  LEA.HI.X.SX32 R13, R21, R3, 0x1, P6 ;  /* 0x00000003150d7211 */ /* 0x000fe200030f0eff */
[----:B--2---:R-:W-:Y:S01]  /*7670*/  VIADD R17, R15, UR5 ;  /* 0x000000050f117c36 */ /* 0x004fe20008000000 */
[----:B------:R-:W-:Y:S01]  /*7680*/  PRMT R23, R5, 0x7772, RZ ;  /* 0x0000777205177816 */ /* 0x000fe200000000ff */
[----:B------:R-:W-:Y:S01]  /*7690*/  VIADD R16, R0, 0x38 ;  /* 0x0000003800107836 */ /* 0x000fe20000000000 */
[----:B------:R-:W-:-:S02]  /*76a0*/  IADD3 R4, P6, PT, R15, R2, RZ ;  /* 0x000000020f047210 */ /* 0x000fc40007fde0ff */
[----:B------:R-:W-:Y:S01]  /*76b0*/  PRMT R21, R5, 0x7773, RZ ;  /* 0x0000777305157816 */ /* 0x000fe200000000ff */
[----:B------:R1:W-:Y:S01]  /*76c0*/  @P3 STG.E.U8 desc[UR12][R12.64], R23 ;  /* 0x000000170c003986 */ /* 0x0003e2000c10110c */
[-C--:B------:R-:W-:Y:S01]  /*76d0*/  LEA.HI.X.SX32 R5, R15, R3.reuse, 0x1, P6 ;  /* 0x000000030f057211 */ /* 0x080fe200030f0eff */
[C---:B0-----:R-:W-:Y:S01]  /*76e0*/  VIADD R19, R17.reuse, UR5 ;  /* 0x0000000511137c36 */ /* 0x041fe20008000000 */
[----:B------:R-:W-:Y:S01]  /*76f0*/  ISETP.LT.AND P3, PT, R14, UR19, !P0 ;  /* 0x000000130e007c0c */ /* 0x000fe2000c761270 */
[----:B------:R-:W-:Y:S01]  /*7700*/  VIADD R18, R0, 0x39 ;  /* 0x0000003900127836 */ /* 0x000fe20000000000 */
[C---:B------:R-:W-:Y:S01]  /*7710*/  IADD3 R14, P6, PT, R17.reuse, R2, RZ ;  /* 0x00000002110e7210 */ /* 0x040fe20007fde0ff */
[----:B------:R0:W-:Y:S01]  /*7720*/  @P2 STG.E.U8 desc[UR12][R4.64], R21 ;  /* 0x0000001504002986 */ /* 0x0001e2000c10110c */
[----:B------:R-:W-:Y:S02]  /*7730*/  ISETP.LT.AND P2, PT, R16, UR19, !P0 ;  /* 0x0000001310007c0c */ /* 0x000fe4000c741270 */
[----:B------:R-:W-:-:S02]  /*7740*/  LEA.HI.X.SX32 R15, R17, R3, 0x1, P6 ;  /* 0x00000003110f7211 */ /* 0x000fc400030f0eff */
[CC--:B------:R-:W-:Y:S01]  /*7750*/  IADD3 R16, P6, PT, R19.reuse, R2.reuse, RZ ;  /* 0x0000000213107210 */ /* 0x0c0fe20007fde0ff */
[----:B-1----:R-:W-:Y:S01]  /*7760*/  VIADD R12, R0, 0x3b ;  /* 0x0000003b000c7836 */ /* 0x002fe20000000000 */
[C---:B------:R-:W-:Y:S02]  /*7770*/  PRMT R25, R6.reuse, 0x7772, RZ ;  /* 0x0000777206197816 */ /* 0x040fe400000000ff */
[C---:B------:R-:W-:Y:S01]  /*7780*/  LEA.HI.X.SX32 R17, R19.reuse, R3, 0x1, P6 ;  /* 0x0000000313117211 */ /* 0x040fe200030f0eff */
[----:B------:R-:W-:Y:S01]  /*7790*/  VIADD R19, R19, UR5 ;  /* 0x0000000513137c36 */ /* 0x000fe20008000000 */
[----:B------:R-:W-:Y:S01]  /*77a0*/  PRMT R23, R6, 0x7773, RZ ;  /* 0x0000777306177816 */ /* 0x000fe200000000ff */
[----:B0-----:R-:W-:Y:S01]  /*77b0*/  VIADD R5, R0, 0x3a ;  /* 0x0000003a00057836 */ /* 0x001fe20000000000 */
[----:B------:R0:W-:Y:S01]  /*77c0*/  @P1 STG.E.U8 desc[UR12][R14.64], R25 ;  /* 0x000000190e001986 */ /* 0x0001e2000c10110c */
[C---:B------:R-:W-:Y:S01]  /*77d0*/  VIADD R13, R19.reuse, UR5 ;  /* 0x00000005130d7c36 */ /* 0x040fe20008000000 */
[----:B------:R-:W-:-:S02]  /*77e0*/  IADD3 R4, P6, PT, R19, R2, RZ ;  /* 0x0000000213047210 */ /* 0x000fc40007fde0ff */
[----:B------:R1:W-:Y:S01]  /*77f0*/  @P5 STG.E.U8 desc[UR12][R16.64], R23 ;  /* 0x0000001710005986 */ /* 0x0003e2000c10110c */
[----:B------:R-:W-:Y:S02]  /*7800*/  ISETP.LT.AND P5, PT, R5, UR19, !P0 ;  /* 0x0000001305007c0c */ /* 0x000fe4000c7a1270 */
[-C--:B------:R-:W-:Y:S02]  /*7810*/  LEA.HI.X.SX32 R5, R19, R3.reuse, 0x1, P6 ;  /* 0x0000000313057211 */ /* 0x080fe400030f0eff */
[----:B------:R-:W-:Y:S02]  /*7820*/  PRMT R19, R7, 0x7772, RZ ;  /* 0x0000777207137816 */ /* 0x000fe400000000ff */
[CC--:B------:R-:W-:Y:S01]  /*7830*/  IADD3 R6, P6, PT, R13.reuse, R2.reuse, RZ ;  /* 0x000000020d067210 */ /* 0x0c0fe20007fde0ff */
[----:B0-----:R-:W-:Y:S01]  /*7840*/  VIADD R15, R13, UR5 ;  /* 0x000000050d0f7c36 */ /* 0x001fe20008000000 */
[----:B------:R-:W-:Y:S01]  /*7850*/  PRMT R21, R7, 0x7773, RZ ;  /* 0x0000777307157816 */ /* 0x000fe200000000ff */
[----:B------:R0:W-:Y:S01]  /*7860*/  @P4 STG.E.U8 desc[UR12][R4.64], R19 ;  /* 0x0000001304004986 */ /* 0x0001e2000c10110c */
[-C--:B------:R-:W-:Y:S01]  /*7870*/  LEA.HI.X.SX32 R7, R13, R3.reuse, 0x1, P6 ;  /* 0x000000030d077211 */ /* 0x080fe200030f0eff */
[----:B------:R-:W-:Y:S01]  /*7880*/  VIADD R14, R0, 0x3c ;  /* 0x0000003c000e7836 */ /* 0x000fe20000000000 */
[----:B------:R-:W-:Y:S01]  /*7890*/  ISETP.LT.AND P4, PT, R12, UR19, !P0 ;  /* 0x000000130c007c0c */ /* 0x000fe2000c781270 */
[C---:B-1----:R-:W-:Y:S01]  /*78a0*/  VIADD R16, R15.reuse, UR5 ;  /* 0x000000050f107c36 */ /* 0x042fe20008000000 */
[C---:B------:R-:W-:Y:S01]  /*78b0*/  IADD3 R12, P6, PT, R15.reuse, R2, RZ ;  /* 0x000000020f0c7210 */ /* 0x040fe20007fde0ff */
[----:B------:R1:W-:Y:S01]  /*78c0*/  @P3 STG.E.U8 desc[UR12][R6.64], R21 ;  /* 0x0000001506003986 */ /* 0x0003e2000c10110c */
[----:B------:R-:W-:Y:S01]  /*78d0*/  PRMT R23, R8, 0x7772, RZ ;  /* 0x0000777208177816 */ /* 0x000fe200000000ff */
[----:B------:R-:W-:Y:S01]  /*78e0*/  VIADD R17, R16, UR5 ;  /* 0x0000000510117c36 */ /* 0x000fe20008000000 */
[----:B------:R-:W-:-:S02]  /*78f0*/  LEA.HI.X.SX32 R13, R15, R3, 0x1, P6 ;  /* 0x000000030f0d7211 */ /* 0x000fc400030f0eff */
[----:B------:R-:W-:Y:S01]  /*7900*/  ISETP.LT.AND P3, PT, R14, UR19, !P0 ;  /* 0x000000130e007c0c */ /* 0x000fe2000c761270 */
[----:B0-----:R-:W-:Y:S01]  /*7910*/  VIADD R4, R0, 0x3d ;  /* 0x0000003d00047836 */ /* 0x001fe20000000000 */
[----:B------:R-:W-:Y:S01]  /*7920*/  ISETP.LT.AND P1, PT, R18, UR19, !P0 ;  /* 0x0000001312007c0c */ /* 0x000fe2000c721270 */
[----:B------:R0:W-:Y:S01]  /*7930*/  @P2 STG.E.U8 desc[UR12][R12.64], R23 ;  /* 0x000000170c002986 */ /* 0x0001e2000c10110c */
[-C--:B------:R-:W-:Y:S02]  /*7940*/  IADD3 R14, P6, PT, R16, R2.reuse, RZ ;  /* 0x00000002100e7210 */ /* 0x080fe40007fde0ff */
[----:B------:R-:W-:Y:S01]  /*7950*/  ISETP.LT.AND P2, PT, R4, UR19, !P0 ;  /* 0x0000001304007c0c */ /* 0x000fe2000c741270 */
[C---:B-1----:R-:W-:Y:S01]  /*7960*/  VIADD R7, R17.reuse, UR5 ;  /* 0x0000000511077c36 */ /* 0x042fe20008000000 */
[-C--:B------:R-:W-:Y:S02]  /*7970*/  LEA.HI.X.SX32 R15, R16, R3.reuse, 0x1, P6 ;  /* 0x00000003100f7211 */ /* 0x080fe400030f0eff */
[-C--:B------:R-:W-:Y:S01]  /*7980*/  IADD3 R4, P6, PT, R17, R2.reuse, RZ ;  /* 0x0000000211047210 */ /* 0x080fe20007fde0ff */
[----:B------:R-:W-:Y:S01]  /*7990*/  VIADD R16, R7, UR5 ;  /* 0x0000000507107c36 */ /* 0x000fe20008000000 */
[----:B------:R-:W-:Y:S01]  /*79a0*/  PRMT R21, R8, 0x7773, RZ ;  /* 0x0000777308157816 */ /* 0x000fe200000000ff */
[----:B------:R-:W-:Y:S01]  /*79b0*/  VIADD R8, R0, 0x3e ;  /* 0x0000003e00087836 */ /* 0x000fe20000000000 */
[-C--:B------:R-:W-:Y:S01]  /*79c0*/  LEA.HI.X.SX32 R5, R17, R3.reuse, 0x1, P6 ;  /* 0x0000000311057211 */ /* 0x080fe200030f0eff */
[C---:B------:R-:W-:Y:S01]  /*79d0*/  VIADD R17, R16.reuse, UR5 ;  /* 0x0000000510117c36 */ /* 0x040fe20008000000 */
[CC--:B0-----:R-:W-:Y:S01]  /*79e0*/  IADD3 R12, P6, PT, R16.reuse, R2.reuse, RZ ;  /* 0x00000002100c7210 */ /* 0x0c1fe20007fde0ff */
[----:B------:R0:W-:Y:S01]  /*79f0*/  @P1 STG.E.U8 desc[UR12][R14.64], R21 ;  /* 0x000000150e001986 */ /* 0x0001e2000c10110c */
[-C--:B------:R-:W-:Y:S01]  /*7a00*/  IADD3 R6, P1, PT, R7, R2.reuse, RZ ;  /* 0x0000000207067210 */ /* 0x080fe20007f3e0ff */
[----:B------:R-:W-:Y:S01]  /*7a10*/  VIADD R18, R17, UR5 ;  /* 0x0000000511127c36 */ /* 0x000fe20008000000 */
[-C--:B------:R-:W-:Y:S01]  /*7a20*/  LEA.HI.X.SX32 R13, R16, R3.reuse, 0x1, P6 ;  /* 0x00000003100d7211 */ /* 0x080fe200030f0eff */
[----:B------:R-:W-:Y:S01]  /*7a30*/  VIADD R0, R0, 0x3f ;  /* 0x0000003f00007836 */ /* 0x000fe20000000000 */
[----:B------:R-:W-:Y:S01]  /*7a40*/  LEA.HI.X.SX32 R7, R7, R3, 0x1, P1 ;  /* 0x0000000307077211 */ /* 0x000fe200008f0eff */
[----:B------:R-:W-:Y:S01]  /*7a50*/  VIADD R19, R18, UR5 ;  /* 0x0000000512137c36 */ /* 0x000fe20008000000 */
[----:B------:R-:W-:-:S02]  /*7a60*/  IADD3 R16, P6, PT, R17, R2, RZ ;  /* 0x0000000211107210 */ /* 0x000fc40007fde0ff */
[----:B------:R-:W-:Y:S02]  /*7a70*/  PRMT R25, R9, 0x7772, RZ ;  /* 0x0000777209197816 */ /* 0x000fe400000000ff */
[-C--:B------:R-:W-:Y:S02]  /*7a80*/  LEA.HI.X.SX32 R17, R17, R3.reuse, 0x1, P6 ;  /* 0x0000000311117211 */ /* 0x080fe400030f0eff */
[CC--:B0-----:R-:W-:Y:S01]  /*7a90*/  IADD3 R14, P1, PT, R18.reuse, R2.reuse, RZ ;  /* 0x00000002120e7210 */ /* 0x0c1fe20007f3e0ff */
[----:B------:R0:W-:Y:S01]  /*7aa0*/  @P5 STG.E.U8 desc[UR12][R4.64], R25 ;  /* 0x0000001904005986 */ /* 0x0001e2000c10110c */
[----:B------:R-:W-:Y:S02]  /*7ab0*/  IADD3 R2, P6, PT, R19, R2, RZ ;  /* 0x0000000213027210 */ /* 0x000fe40007fde0ff */
[----:B------:R-:W-:Y:S02]  /*7ac0*/  LEA.HI.X.SX32 R15, R18, R3, 0x1, P1 ;  /* 0x00000003120f7211 */ /* 0x000fe400008f0eff */
[----:B------:R-:W-:-:S02]  /*7ad0*/  ISETP.LT.AND P1, PT, R8, UR19, !P0 ;  /* 0x0000001308007c0c */ /* 0x000fc4000c721270 */
[----:B------:R-:W-:Y:S02]  /*7ae0*/  ISETP.LT.AND P0, PT, R0, UR19, !P0 ;  /* 0x0000001300007c0c */ /* 0x000fe4000c701270 */
[----:B------:R-:W-:Y:S02]  /*7af0*/  PRMT R23, R9, 0x7773, RZ ;  /* 0x0000777309177816 */ /* 0x000fe400000000ff */
[----:B------:R-:W-:Y:S02]  /*7b00*/  LEA.HI.X.SX32 R3, R19, R3, 0x1, P6 ;  /* 0x0000000313037211 */ /* 0x000fe400030f0eff */
[C---:B------:R-:W-:Y:S01]  /*7b10*/  PRMT R21, R10.reuse, 0x7772, RZ ;  /* 0x000077720a157816 */ /* 0x040fe200000000ff */
[----:B------:R0:W-:Y:S01]  /*7b20*/  @P4 STG.E.U8 desc[UR12][R6.64], R23 ;  /* 0x0000001706004986 */ /* 0x0001e2000c10110c */
[----:B------:R-:W-:Y:S02]  /*7b30*/  PRMT R19, R10, 0x7773, RZ ;  /* 0x000077730a137816 */ /* 0x000fe400000000ff */
[C---:B------:R-:W-:Y:S01]  /*7b40*/  PRMT R9, R11.reuse, 0x7773, RZ ;  /* 0x000077730b097816 */ /* 0x040fe200000000ff */
[----:B------:R0:W-:Y:S01]  /*7b50*/  @P3 STG.E.U8 desc[UR12][R12.64], R21 ;  /* 0x000000150c003986 */ /* 0x0001e2000c10110c */
[----:B------:R-:W-:-:S03]  /*7b60*/  PRMT R11, R11, 0x7772, RZ ;  /* 0x000077720b0b7816 */ /* 0x000fc600000000ff */
[----:B------:R0:W-:Y:S04]  /*7b70*/  @P2 STG.E.U8 desc[UR12][R16.64], R19 ;  /* 0x0000001310002986 */ /* 0x0001e8000c10110c */
[----:B------:R0:W-:Y:S01]  /*7b80*/  @P1 STG.E.U8 desc[UR12][R14.64], R11 ;  /* 0x0000000b0e001986 */ /* 0x0001e2000c10110c */
[----:B------:R-:W-:Y:S05]  /*7b90*/  @!P0 EXIT ;  /* 0x000000000000894d */ /* 0x000fea0003800000 */
[----:B------:R-:W-:Y:S01]  /*7ba0*/  STG.E.U8 desc[UR12][R2.64], R9 ;  /* 0x0000000902007986 */ /* 0x000fe2000c10110c */
[----:B------:R-:W-:Y:S05]  /*7bb0*/  EXIT ;  /* 0x000000000000794d */ /* 0x000fea0003800000 */
.L_x_2:
[----:B------:R-:W-:-:S00]  /*7bc0*/  BRA `(.L_x_2) ;  /* 0xfffffffc00fc7947 */ /* 0x000fc0000383ffff */
[----:B------:R-:W-:-:S00]  /*7bd0*/  NOP ;  /* 0x0000000000007918 */ /* 0x000fc00000000000 */
        /* <DEDUP_REMOVED lines=10> */
.L_x_3:


//--------------------- .nv.shared.matmul_kernel  --------------------------
	.section	.nv.shared.matmul_kernel,"aw",@nobits
	.sectionflags	@""
	.align	16
	.zero		1024


//--------------------- .nv.shared.reserved.0     --------------------------
	.section	.nv.shared.reserved.0,"aw",@nobits
	.weak		__nv_reservedSMEM_offset_0_alias
	.size		__nv_reservedSMEM_offset_0_alias, 0, 64
	.other		__nv_reservedSMEM_offset_0_alias,@"STO_CUDA_RESERVED_SHARED STV_DEFAULT"
__nv_reservedSMEM_offset_0_alias:
	.zero		0
	.zero		64


//--------------------- .nv.constant0.matmul_kernel --------------------------
	.section	.nv.constant0.matmul_kernel,"a",@progbits
	.sectionflags	@""
	.align	4
.nv.constant0.matmul_kernel:
	.zero		976


//--------------------- SYMBOLS --------------------------

	.type		.nv.reservedSmem.offset0,@object
	.size		.nv.reservedSmem.offset0,0x4
	.type		.nv.reservedSmem.cap,@object
	.size		.nv.reservedSmem.cap,0x4
